// auto-generated by cutlass_sweep.gemm — config: {"arch": "sm_100", "cluster_m": 4, "cluster_n": 1, "dtype": "int8", "dtype_b": "int8", "layout": "nt", "stages": 0, "tile_k": 128, "tile_m": 128, "tile_n": 128}
#include "cutlass/cutlass.h"
#include "cutlass/gemm/collective/collective_builder.hpp"
#include "cutlass/gemm/device/gemm_universal_adapter.h"
#include "cutlass/gemm/kernel/gemm_universal.hpp"
#include "cutlass/epilogue/collective/collective_builder.hpp"

using ElemA = int8_t;
using ElemB = int8_t;
using ElemCD = int8_t;
using Acc  = int32_t;
using TileShape    = cute::Shape<cute::_128, cute::_128, cute::_128>;
using ClusterShape = cute::Shape<cute::_4, cute::_1, cute::_1>;

using CollectiveEpilogue = typename cutlass::epilogue::collective::CollectiveBuilder<
    cutlass::arch::Sm100, cutlass::arch::OpClassTensorOp,
    TileShape, ClusterShape,
    cutlass::epilogue::collective::EpilogueTileAuto,
    Acc, Acc,
    ElemCD, cutlass::layout::RowMajor, 128 / cutlass::sizeof_bits<ElemCD>::value,
    ElemCD, cutlass::layout::RowMajor, 128 / cutlass::sizeof_bits<ElemCD>::value,
    cutlass::epilogue::collective::EpilogueScheduleAuto
  >::CollectiveOp;

using CollectiveMainloop = typename cutlass::gemm::collective::CollectiveBuilder<
    cutlass::arch::Sm100, cutlass::arch::OpClassTensorOp,
    ElemA, cutlass::layout::RowMajor, 128 / cutlass::sizeof_bits<ElemA>::value,
    ElemB, cutlass::layout::ColumnMajor, 128 / cutlass::sizeof_bits<ElemB>::value,
    Acc,
    TileShape, ClusterShape,
    cutlass::gemm::collective::StageCountAutoCarveout<static_cast<int>(sizeof(typename CollectiveEpilogue::SharedStorage))>,
    cutlass::gemm::collective::KernelScheduleAuto
  >::CollectiveOp;

using GemmKernel = cutlass::gemm::kernel::GemmUniversal<
    cute::Shape<int,int,int,int>,
    CollectiveMainloop,
    CollectiveEpilogue
>;
using Gemm = cutlass::gemm::device::GemmUniversalAdapter<GemmKernel>;

// Force the device kernel symbol into the cubin without needing a host main.
auto* _anchor = &cutlass::device_kernel<GemmKernel>;


// ===== COMPILED SASS (sm_100a) =====

	.target	sm_100a

	.elftype	@"ET_EXEC"


//--------------------- .note.nv.tkinfo           --------------------------
	.section	.note.nv.tkinfo,"",@"SHT_NOTE"
	.sectionflags	@"SHF_NOTE_NV_TKINFO"
	.tkinfo
        /*0018*/ 	.word	0x00000002
        /*0030*/ 	.string	""
        /*0030*/ 	.string	"ptxas"
        /*0030*/ 	.string	"Cuda compilation tools, release 13.0, V13.0.88"
        /*0030*/ 	.string	"Build cuda_13.0.r13.0/compiler.36424714_0"
        /*0030*/ 	.string	"-arch sm_100a -m 64 "



//--------------------- .note.nv.cuinfo           --------------------------
	.section	.note.nv.cuinfo,"",@"SHT_NOTE"
	.sectionflags	@"SHF_NOTE_NV_CUINFO"
        /*0018*/ 	.short	0x0002
        /*001a*/ 	.short	0x0064
        /*001c*/ 	.short	0x0082
	.zero		2


//--------------------- .nv.info                  --------------------------
	.section	.nv.info,"",@"SHT_CUDA_INFO"
	.align	4


	//----- nvinfo : EIATTR_REGCOUNT
	.align		4
        /*0000*/ 	.byte	0x04, 0x2f
        /*0002*/ 	.short	(.L_19 - .L_18)
	.align		4
.L_18:
        /*0004*/ 	.word	index@(_ZN7cutlass13device_kernelINS_4gemm6kernel13GemmUniversalIN4cute5tupleIJiiiiEEENS1_10collective13CollectiveMmaINS1_35MainloopSm100TmaUmmaWarpSpecializedILi13ELi2ELi4ENS5_IJNS4_1CILi4EEENSA_ILi1EEESC_EEEEENS5_IJNSA_ILi128EEESF_SF_EEEaNS5_IJlSC_lEEEaSH_NS4_8TiledMMAINS4_8MMA_AtomIJNS4_21SM100_MMA_S8_2x1SM_SSIaaiLi128ELi128ELNS4_4UMMA5MajorE0ELSM_0ELNSL_8SaturateE0EEEEEENS4_6LayoutINS5_IJSC_SC_SC_EEENS5_IJNSA_ILi0EEESS_SS_EEEEENS5_IJNS4_10UnderscoreESV_SV_EEEEENS4_18SM100_TMA_2SM_LOADENS4_14ComposedLayoutINS4_7SwizzleILi3ELi4ELi3EEENS4_18smem_ptr_flag_bitsILi8EEENSQ_INS5_IJNSA_ILi8EEESF_EEENS5_IJSF_SC_EEEEEEEvNS4_8identityENS4_28SM100_TMA_2SM_LOAD_MULTICASTES18_vS19_EENS_8epilogue10collective18CollectiveEpilogueINS1C_23Sm100TmaWarpSpecializedILi2ELi2ELi32ELb0ELb0EEEJNS5_IJNSA_ILi64EEESF_SF_EEENS5_IJNSQ_IS1H_SC_EENSQ_INS5_IJNSA_ILi32EEENSA_ILi2EEEEEENS5_IJSC_S1H_EEEEEEEEaSH_aSH_NS1C_6fusion15FusionCallbacksIS1G_NS1Q_17LinearCombinationIaiaiLNS_15FloatRoundStyleE2EEES1I_S1P_JEEENS4_5SM1004TMEM4LOAD26SM100_TMEM_LOAD_32dp32b32xENS4_13SM90_TMA_LOADENSZ_INS10_ILi1ELi4ELi3EEES13_NSQ_INS5_IJS14_S1K_EEENS5_IJS1K_SC_EEEEEEENS4_39AutoVectorizingCopyWithAssumedAlignmentILi128EEENS4_14SM90_TMA_STOREES25_S27_S27_EEEvvEEEEvNT_6ParamsE)
        /*0008*/ 	.word	0x0000005b


	//----- nvinfo : EIATTR_FRAME_SIZE
	.align		4
.L_19:
        /*000c*/ 	.byte	0x04, 0x11
        /*000e*/ 	.short	(.L_21 - .L_20)
	.align		4
.L_20:
        /*0010*/ 	.word	index@($__internal_2_$__cuda_sm10x_tcgen05_guardrail_trap_unallocated_columns_being_dealloced)
        /*0014*/ 	.word	0x00000000


	//----- nvinfo : EIATTR_FRAME_SIZE
	.align		4
.L_21:
        /*0018*/ 	.byte	0x04, 0x11
        /*001a*/ 	.short	(.L_23 - .L_22)
	.align		4
.L_22:
        /*001c*/ 	.word	index@($__internal_1_$__cuda_sm10x_tcgen05_guardrail_trap_phase_invalid_during_alloc)
        /*0020*/ 	.word	0x00000000


	//----- nvinfo : EIATTR_FRAME_SIZE
	.align		4
.L_23:
        /*0024*/ 	.byte	0x04, 0x11
        /*0026*/ 	.short	(.L_25 - .L_24)
	.align		4
.L_24:
        /*0028*/ 	.word	index@($__internal_0_$__cuda_sm10x_tcgen05_guardrail_trap_col_being_dealloced_not_returned_by_alloc)
        /*002c*/ 	.word	0x00000000


	//----- nvinfo : EIATTR_FRAME_SIZE
	.align		4
.L_25:
        /*0030*/ 	.byte	0x04, 0x11
        /*0032*/ 	.short	(.L_27 - .L_26)
	.align		4
.L_26:
        /*0034*/ 	.word	index@(_ZN7cutlass13device_kernelINS_4gemm6kernel13GemmUniversalIN4cute5tupleIJiiiiEEENS1_10collective13CollectiveMmaINS1_35MainloopSm100TmaUmmaWarpSpecializedILi13ELi2ELi4ENS5_IJNS4_1CILi4EEENSA_ILi1EEESC_EEEEENS5_IJNSA_ILi128EEESF_SF_EEEaNS5_IJlSC_lEEEaSH_NS4_8TiledMMAINS4_8MMA_AtomIJNS4_21SM100_MMA_S8_2x1SM_SSIaaiLi128ELi128ELNS4_4UMMA5MajorE0ELSM_0ELNSL_8SaturateE0EEEEEENS4_6LayoutINS5_IJSC_SC_SC_EEENS5_IJNSA_ILi0EEESS_SS_EEEEENS5_IJNS4_10UnderscoreESV_SV_EEEEENS4_18SM100_TMA_2SM_LOADENS4_14ComposedLayoutINS4_7SwizzleILi3ELi4ELi3EEENS4_18smem_ptr_flag_bitsILi8EEENSQ_INS5_IJNSA_ILi8EEESF_EEENS5_IJSF_SC_EEEEEEEvNS4_8identityENS4_28SM100_TMA_2SM_LOAD_MULTICASTES18_vS19_EENS_8epilogue10collective18CollectiveEpilogueINS1C_23Sm100TmaWarpSpecializedILi2ELi2ELi32ELb0ELb0EEEJNS5_IJNSA_ILi64EEESF_SF_EEENS5_IJNSQ_IS1H_SC_EENSQ_INS5_IJNSA_ILi32EEENSA_ILi2EEEEEENS5_IJSC_S1H_EEEEEEEEaSH_aSH_NS1C_6fusion15FusionCallbacksIS1G_NS1Q_17LinearCombinationIaiaiLNS_15FloatRoundStyleE2EEES1I_S1P_JEEENS4_5SM1004TMEM4LOAD26SM100_TMEM_LOAD_32dp32b32xENS4_13SM90_TMA_LOADENSZ_INS10_ILi1ELi4ELi3EEES13_NSQ_INS5_IJS14_S1K_EEENS5_IJS1K_SC_EEEEEEENS4_39AutoVectorizingCopyWithAssumedAlignmentILi128EEENS4_14SM90_TMA_STOREES25_S27_S27_EEEvvEEEEvNT_6ParamsE)
        /*0038*/ 	.word	0x00000000


	//----- nvinfo : EIATTR_MIN_STACK_SIZE
	.align		4
.L_27:
        /*003c*/ 	.byte	0x04, 0x12
        /*003e*/ 	.short	(.L_29 - .L_28)
	.align		4
.L_28:
        /*0040*/ 	.word	index@(_ZN7cutlass13device_kernelINS_4gemm6kernel13GemmUniversalIN4cute5tupleIJiiiiEEENS1_10collective13CollectiveMmaINS1_35MainloopSm100TmaUmmaWarpSpecializedILi13ELi2ELi4ENS5_IJNS4_1CILi4EEENSA_ILi1EEESC_EEEEENS5_IJNSA_ILi128EEESF_SF_EEEaNS5_IJlSC_lEEEaSH_NS4_8TiledMMAINS4_8MMA_AtomIJNS4_21SM100_MMA_S8_2x1SM_SSIaaiLi128ELi128ELNS4_4UMMA5MajorE0ELSM_0ELNSL_8SaturateE0EEEEEENS4_6LayoutINS5_IJSC_SC_SC_EEENS5_IJNSA_ILi0EEESS_SS_EEEEENS5_IJNS4_10UnderscoreESV_SV_EEEEENS4_18SM100_TMA_2SM_LOADENS4_14ComposedLayoutINS4_7SwizzleILi3ELi4ELi3EEENS4_18smem_ptr_flag_bitsILi8EEENSQ_INS5_IJNSA_ILi8EEESF_EEENS5_IJSF_SC_EEEEEEEvNS4_8identityENS4_28SM100_TMA_2SM_LOAD_MULTICASTES18_vS19_EENS_8epilogue10collective18CollectiveEpilogueINS1C_23Sm100TmaWarpSpecializedILi2ELi2ELi32ELb0ELb0EEEJNS5_IJNSA_ILi64EEESF_SF_EEENS5_IJNSQ_IS1H_SC_EENSQ_INS5_IJNSA_ILi32EEENSA_ILi2EEEEEENS5_IJSC_S1H_EEEEEEEEaSH_aSH_NS1C_6fusion15FusionCallbacksIS1G_NS1Q_17LinearCombinationIaiaiLNS_15FloatRoundStyleE2EEES1I_S1P_JEEENS4_5SM1004TMEM4LOAD26SM100_TMEM_LOAD_32dp32b32xENS4_13SM90_TMA_LOADENSZ_INS10_ILi1ELi4ELi3EEES13_NSQ_INS5_IJS14_S1K_EEENS5_IJS1K_SC_EEEEEEENS4_39AutoVectorizingCopyWithAssumedAlignmentILi128EEENS4_14SM90_TMA_STOREES25_S27_S27_EEEvvEEEEvNT_6ParamsE)
        /*0044*/ 	.word	0x00000000
.L_29:


//--------------------- .nv.compat                --------------------------
	.section	.nv.compat,"",@"SHT_CUDA_COMPAT_INFO"
	.align	4
        /*0000*/ 	.byte	0x02, 0x09, 0x01, 0x00, 0x02, 0x02, 0x03, 0x00, 0x02, 0x05, 0x06, 0x00, 0x03, 0x07, 0x01, 0x01
        /*0010*/ 	.byte	0x02, 0x03, 0x01, 0x00, 0x02, 0x06, 0x01, 0x00, 0x04, 0x0b, 0x08, 0x00, 0x01, 0x00, 0x00, 0x00
        /*0020*/ 	.byte	0x00, 0x00, 0x00, 0x00


//--------------------- .nv.info._ZN7cutlass13device_kernelINS_4gemm6kernel13GemmUniversalIN4cute5tupleIJiiiiEEENS1_10collective13CollectiveMmaINS1_35MainloopSm100TmaUmmaWarpSpecializedILi13ELi2ELi4ENS5_IJNS4_1CILi4EEENSA_ILi1EEESC_EEEEENS5_IJNSA_ILi128EEESF_SF_EEEaNS5_IJlSC_lEEEaSH_NS4_8TiledMMAINS4_8MMA_AtomIJNS4_21SM100_MMA_S8_2x1SM_SSIaaiLi128ELi128ELNS4_4UMMA5MajorE0ELSM_0ELNSL_8SaturateE0EEEEEENS4_6LayoutINS5_IJSC_SC_SC_EEENS5_IJNSA_ILi0EEESS_SS_EEEEENS5_IJNS4_10UnderscoreESV_SV_EEEEENS4_18SM100_TMA_2SM_LOADENS4_14ComposedLayoutINS4_7SwizzleILi3ELi4ELi3EEENS4_18smem_ptr_flag_bitsILi8EEENSQ_INS5_IJNSA_ILi8EEESF_EEENS5_IJSF_SC_EEEEEEEvNS4_8identityENS4_28SM100_TMA_2SM_LOAD_MULTICASTES18_vS19_EENS_8epilogue10collective18CollectiveEpilogueINS1C_23Sm100TmaWarpSpecializedILi2ELi2ELi32ELb0ELb0EEEJNS5_IJNSA_ILi64EEESF_SF_EEENS5_IJNSQ_IS1H_SC_EENSQ_INS5_IJNSA_ILi32EEENSA_ILi2EEEEEENS5_IJSC_S1H_EEEEEEEEaSH_aSH_NS1C_6fusion15FusionCallbacksIS1G_NS1Q_17LinearCombinationIaiaiLNS_15FloatRoundStyleE2EEES1I_S1P_JEEENS4_5SM1004TMEM4LOAD26SM100_TMEM_LOAD_32dp32b32xENS4_13SM90_TMA_LOADENSZ_INS10_ILi1ELi4ELi3EEES13_NSQ_INS5_IJS14_S1K_EEENS5_IJS1K_SC_EEEEEEENS4_39AutoVectorizingCopyWithAssumedAlignmentILi128EEENS4_14SM90_TMA_STOREES25_S27_S27_EEEvvEEEEvNT_6ParamsE --------------------------
	.section	.nv.info._ZN7cutlass13device_kernelINS_4gemm6kernel13GemmUniversalIN4cute5tupleIJiiiiEEENS1_10collective13CollectiveMmaINS1_35MainloopSm100TmaUmmaWarpSpecializedILi13ELi2ELi4ENS5_IJNS4_1CILi4EEENSA_ILi1EEESC_EEEEENS5_IJNSA_ILi128EEESF_SF_EEEaNS5_IJlSC_lEEEaSH_NS4_8TiledMMAINS4_8MMA_AtomIJNS4_21SM100_MMA_S8_2x1SM_SSIaaiLi128ELi128ELNS4_4UMMA5MajorE0ELSM_0ELNSL_8SaturateE0EEEEEENS4_6LayoutINS5_IJSC_SC_SC_EEENS5_IJNSA_ILi0EEESS_SS_EEEEENS5_IJNS4_10UnderscoreESV_SV_EEEEENS4_18SM100_TMA_2SM_LOADENS4_14ComposedLayoutINS4_7SwizzleILi3ELi4ELi3EEENS4_18smem_ptr_flag_bitsILi8EEENSQ_INS5_IJNSA_ILi8EEESF_EEENS5_IJSF_SC_EEEEEEEvNS4_8identityENS4_28SM100_TMA_2SM_LOAD_MULTICASTES18_vS19_EENS_8epilogue10collective18CollectiveEpilogueINS1C_23Sm100TmaWarpSpecializedILi2ELi2ELi32ELb0ELb0EEEJNS5_IJNSA_ILi64EEESF_SF_EEENS5_IJNSQ_IS1H_SC_EENSQ_INS5_IJNSA_ILi32EEENSA_ILi2EEEEEENS5_IJSC_S1H_EEEEEEEEaSH_aSH_NS1C_6fusion15FusionCallbacksIS1G_NS1Q_17LinearCombinationIaiaiLNS_15FloatRoundStyleE2EEES1I_S1P_JEEENS4_5SM1004TMEM4LOAD26SM100_TMEM_LOAD_32dp32b32xENS4_13SM90_TMA_LOADENSZ_INS10_ILi1ELi4ELi3EEES13_NSQ_INS5_IJS14_S1K_EEENS5_IJS1K_SC_EEEEEEENS4_39AutoVectorizingCopyWithAssumedAlignmentILi128EEENS4_14SM90_TMA_STOREES25_S27_S27_EEEvvEEEEvNT_6ParamsE,"",@"SHT_CUDA_INFO"
	.sectionflags	@""
	.align	4


	//----- nvinfo : EIATTR_CUDA_API_VERSION
	.align		4
        /*0000*/ 	.byte	0x04, 0x37
        /*0002*/ 	.short	(.L_31 - .L_30)
.L_30:
        /*0004*/ 	.word	0x00000082


	//----- nvinfo : EIATTR_KPARAM_INFO
	.align		4
.L_31:
        /*0008*/ 	.byte	0x04, 0x17
        /*000a*/ 	.short	(.L_33 - .L_32)
.L_32:
        /*000c*/ 	.word	0x00000000
        /*0010*/ 	.short	0x0000
        /*0012*/ 	.short	0x0000
        /*0014*/ 	.byte	0x00, 0xf0, 0x01, 0x20


	//----- nvinfo : EIATTR_AT_ENTRY_FRAGMENTS
	.align		4
.L_33:
        /*0018*/ 	.byte	0x04, 0x4f
        /*001a*/ 	.short	(.L_35 - .L_34)


	//   ....[0]....
.L_34:
        /*001c*/ 	.word	0x00000007


	//----- nvinfo : EIATTR_RESERVED_SMEM_USED
	.align		4
.L_35:
        /*0020*/ 	.byte	0x01, 0x41
	.zero		2


	//----- nvinfo : EIATTR_SPARSE_MMA_MASK
	.align		4
        /*0024*/ 	.byte	0x03, 0x50
        /*0026*/ 	.short	0x0000


	//----- nvinfo : EIATTR_TCGEN05_2CTA_USED
	.align		4
        /*0028*/ 	.byte	0x01, 0x52
	.zero		2


	//----- nvinfo : EIATTR_MAXREG_COUNT
	.align		4
        /*002c*/ 	.byte	0x03, 0x1b
        /*002e*/ 	.short	0x00ff


	//----- nvinfo : EIATTR_NUM_BARRIERS
	.align		4
        /*0030*/ 	.byte	0x02, 0x4c
        /*0032*/ 	.byte	0x07
	.zero		1


	//----- nvinfo : EIATTR_EXTERNS
	.align		4
        /*0034*/ 	.byte	0x04, 0x0f
        /*0036*/ 	.short	(.L_37 - .L_36)


	//   ....[0]....
	.align		4
.L_36:
        /*0038*/ 	.word	index@(__assertfail)


	//----- nvinfo : EIATTR_MERCURY_ISA_VERSION
	.align		4
.L_37:
        /*003c*/ 	.byte	0x03, 0x5f
        /*003e*/ 	.short	0x0101


	//----- nvinfo : EIATTR_INT_WARP_WIDE_INSTR_OFFSETS
	.align		4
        /*0040*/ 	.byte	0x04, 0x31
        /*0042*/ 	.short	(.L_39 - .L_38)


	//   ....[0]....
.L_38:
        /*0044*/ 	.word	0x00000e80


	//   ....[1]....
        /*0048*/ 	.word	0x00000f20


	//   ....[2]....
        /*004c*/ 	.word	0x00004890


	//   ....[3]....
        /*0050*/ 	.word	0x000048c0


	//   ....[4]....
        /*0054*/ 	.word	0x000048e0


	//   ....[5]....
        /*0058*/ 	.word	0x00005480


	//   ....[6]....
        /*005c*/ 	.word	0x00005530


	//   ....[7]....
        /*0060*/ 	.word	0x000055e0


	//   ....[8]....
        /*0064*/ 	.word	0x00005690


	//   ....[9]....
        /*0068*/ 	.word	0x00005780


	//   ....[10]....
        /*006c*/ 	.word	0x00005860


	//----- nvinfo : EIATTR_COOP_GROUP_MASK_REGIDS
	.align		4
.L_39:
        /*0070*/ 	.byte	0x04, 0x29
        /*0072*/ 	.short	(.L_41 - .L_40)


	//   ....[0]....
.L_40:
        /*0074*/ 	.word	0xffffffff


	//   ....[1]....
        /*0078*/ 	.word	0xffffffff


	//   ....[2]....
        /*007c*/ 	.word	0xffffffff


	//   ....[3]....
        /*0080*/ 	.word	0xffffffff


	//   ....[4]....
        /*0084*/ 	.word	0xffffffff


	//   ....[5]....
        /*0088*/ 	.word	0xffffffff


	//   ....[6]....
        /*008c*/ 	.word	0xffffffff


	//   ....[7]....
        /*0090*/ 	.word	0xffffffff


	//   ....[8]....
        /*0094*/ 	.word	0xffffffff


	//   ....[9]....
        /*0098*/ 	.word	0xffffffff


	//   ....[10]....
        /*009c*/ 	.word	0xffffffff


	//   ....[11]....
        /*00a0*/ 	.word	0xffffffff


	//   ....[12]....
        /*00a4*/ 	.word	0xffffffff


	//   ....[13]....
        /*00a8*/ 	.word	0xffffffff


	//----- nvinfo : EIATTR_COOP_GROUP_INSTR_OFFSETS
	.align		4
.L_41:
        /*00ac*/ 	.byte	0x04, 0x28
        /*00ae*/ 	.short	(.L_43 - .L_42)


	//   ....[0]....
.L_42:
        /*00b0*/ 	.word	0x000000b0


	//   ....[1]....
        /*00b4*/ 	.word	0x00000520


	//   ....[2]....
        /*00b8*/ 	.word	0x00000830


	//   ....[3]....
        /*00bc*/ 	.word	0x00000980


	//   ....[4]....
        /*00c0*/ 	.word	0x00000a70


	//   ....[5]....
        /*00c4*/ 	.word	0x00000bd0


	//   ....[6]....
        /*00c8*/ 	.word	0x00000d60


	//   ....[7]....
        /*00cc*/ 	.word	0x00000fa0


	//   ....[8]....
        /*00d0*/ 	.word	0x000022b0


	//   ....[9]....
        /*00d4*/ 	.word	0x00003670


	//   ....[10]....
        /*00d8*/ 	.word	0x00003b40


	//   ....[11]....
        /*00dc*/ 	.word	0x00003b70


	//   ....[12]....
        /*00e0*/ 	.word	0x00004790


	//   ....[13]....
        /*00e4*/ 	.word	0x000049a0


	//----- nvinfo : EIATTR_VRC_CTA_INIT_COUNT
	.align		4
.L_43:
        /*00e8*/ 	.byte	0x02, 0x4a
        /*00ea*/ 	.byte	0x80
	.zero		1


	//----- nvinfo : EIATTR_SYSCALL_OFFSETS
	.align		4
        /*00ec*/ 	.byte	0x04, 0x46
        /*00ee*/ 	.short	(.L_45 - .L_44)


	//   ....[0]....
.L_44:
        /*00f0*/ 	.word	0x00006360


	//   ....[1]....
        /*00f4*/ 	.word	0x000064a0


	//   ....[2]....
        /*00f8*/ 	.word	0x00006cb0


	//   ....[3]....
        /*00fc*/ 	.word	0x00007ab0


	//----- nvinfo : EIATTR_MBARRIER_INSTR_OFFSETS
	.align		4
.L_45:
        /*0100*/ 	.byte	0x04, 0x39
        /*0102*/ 	.short	(.L_47 - .L_46)


	//   ....[0]....
.L_46:
        /*0104*/ 	.word	0x00000670
        /*0108*/ 	.word	0x000000ff
        /*010c*/ 	.word	0x00000000
        /*0110*/ 	.short	0x0100
        /*0112*/ 	.byte	0x04
	.zero		1


	//   ....[1]....
        /*0114*/ 	.word	0x00000680
        /*0118*/ 	.word	0x000000ff
        /*011c*/ 	.word	0x00000068
        /*0120*/ 	.short	0x0100
        /*0122*/ 	.byte	0x04
	.zero		1


	//   ....[2]....
        /*0124*/ 	.word	0x00000690
        /*0128*/ 	.word	0x000000ff
        /*012c*/ 	.word	0x00000008
        /*0130*/ 	.short	0x0100
        /*0132*/ 	.byte	0x04
	.zero		1


	//   ....[3]....
        /*0134*/ 	.word	0x000006a0
        /*0138*/ 	.word	0x000000ff
        /*013c*/ 	.word	0x00000070
        /*0140*/ 	.short	0x0100
        /*0142*/ 	.byte	0x04
	.zero		1


	//   ....[4]....
        /*0144*/ 	.word	0x000006b0
        /*0148*/ 	.word	0x000000ff
        /*014c*/ 	.word	0x00000010
        /*0150*/ 	.short	0x0100
        /*0152*/ 	.byte	0x04
	.zero		1


	//   ....[5]....
        /*0154*/ 	.word	0x000006c0
        /*0158*/ 	.word	0x000000ff
        /*015c*/ 	.word	0x00000078
        /*0160*/ 	.short	0x0100
        /*0162*/ 	.byte	0x04
	.zero		1


	//   ....[6]....
        /*0164*/ 	.word	0x000006d0
        /*0168*/ 	.word	0x000000ff
        /*016c*/ 	.word	0x00000018
        /*0170*/ 	.short	0x0100
        /*0172*/ 	.byte	0x04
	.zero		1


	//   ....[7]....
        /*0174*/ 	.word	0x000006e0
        /*0178*/ 	.word	0x000000ff
        /*017c*/ 	.word	0x00000080
        /*0180*/ 	.short	0x0100
        /*0182*/ 	.byte	0x04
	.zero		1


	//   ....[8]....
        /*0184*/ 	.word	0x000006f0
        /*0188*/ 	.word	0x000000ff
        /*018c*/ 	.word	0x00000020
        /*0190*/ 	.short	0x0100
        /*0192*/ 	.byte	0x04
	.zero		1


	//   ....[9]....
        /*0194*/ 	.word	0x00000700
        /*0198*/ 	.word	0x000000ff
        /*019c*/ 	.word	0x00000088
        /*01a0*/ 	.short	0x0100
        /*01a2*/ 	.byte	0x04
	.zero		1


	//   ....[10]....
        /*01a4*/ 	.word	0x00000710
        /*01a8*/ 	.word	0x000000ff
        /*01ac*/ 	.word	0x00000028
        /*01b0*/ 	.short	0x0100
        /*01b2*/ 	.byte	0x04
	.zero		1


	//   ....[11]....
        /*01b4*/ 	.word	0x00000720
        /*01b8*/ 	.word	0x000000ff
        /*01bc*/ 	.word	0x00000090
        /*01c0*/ 	.short	0x0100
        /*01c2*/ 	.byte	0x04
	.zero		1


	//   ....[12]....
        /*01c4*/ 	.word	0x00000730
        /*01c8*/ 	.word	0x000000ff
        /*01cc*/ 	.word	0x00000030
        /*01d0*/ 	.short	0x0100
        /*01d2*/ 	.byte	0x04
	.zero		1


	//   ....[13]....
        /*01d4*/ 	.word	0x00000740
        /*01d8*/ 	.word	0x000000ff
        /*01dc*/ 	.word	0x00000098
        /*01e0*/ 	.short	0x0100
        /*01e2*/ 	.byte	0x04
	.zero		1


	//   ....[14]....
        /*01e4*/ 	.word	0x00000750
        /*01e8*/ 	.word	0x000000ff
        /*01ec*/ 	.word	0x00000038
        /*01f0*/ 	.short	0x0100
        /*01f2*/ 	.byte	0x04
	.zero		1


	//   ....[15]....
        /*01f4*/ 	.word	0x00000760
        /*01f8*/ 	.word	0x000000ff
        /*01fc*/ 	.word	0x000000a0
        /*0200*/ 	.short	0x0100
        /*0202*/ 	.byte	0x04
	.zero		1


	//   ....[16]....
        /*0204*/ 	.word	0x00000770
        /*0208*/ 	.word	0x000000ff
        /*020c*/ 	.word	0x00000040
        /*0210*/ 	.short	0x0100
        /*0212*/ 	.byte	0x04
	.zero		1


	//   ....[17]....
        /*0214*/ 	.word	0x00000780
        /*0218*/ 	.word	0x000000ff
        /*021c*/ 	.word	0x000000a8
        /*0220*/ 	.short	0x0100
        /*0222*/ 	.byte	0x04
	.zero		1


	//   ....[18]....
        /*0224*/ 	.word	0x00000790
        /*0228*/ 	.word	0x000000ff
        /*022c*/ 	.word	0x00000048
        /*0230*/ 	.short	0x0100
        /*0232*/ 	.byte	0x04
	.zero		1


	//   ....[19]....
        /*0234*/ 	.word	0x000007a0
        /*0238*/ 	.word	0x000000ff
        /*023c*/ 	.word	0x000000b0
        /*0240*/ 	.short	0x0100
        /*0242*/ 	.byte	0x04
	.zero		1


	//   ....[20]....
        /*0244*/ 	.word	0x000007b0
        /*0248*/ 	.word	0x000000ff
        /*024c*/ 	.word	0x00000050
        /*0250*/ 	.short	0x0100
        /*0252*/ 	.byte	0x04
	.zero		1


	//   ....[21]....
        /*0254*/ 	.word	0x000007c0
        /*0258*/ 	.word	0x000000ff
        /*025c*/ 	.word	0x000000b8
        /*0260*/ 	.short	0x0100
        /*0262*/ 	.byte	0x04
	.zero		1


	//   ....[22]....
        /*0264*/ 	.word	0x000007d0
        /*0268*/ 	.word	0x000000ff
        /*026c*/ 	.word	0x00000058
        /*0270*/ 	.short	0x0100
        /*0272*/ 	.byte	0x04
	.zero		1


	//   ....[23]....
        /*0274*/ 	.word	0x000007e0
        /*0278*/ 	.word	0x000000ff
        /*027c*/ 	.word	0x000000c0
        /*0280*/ 	.short	0x0100
        /*0282*/ 	.byte	0x04
	.zero		1


	//   ....[24]....
        /*0284*/ 	.word	0x000007f0
        /*0288*/ 	.word	0x000000ff
        /*028c*/ 	.word	0x00000060
        /*0290*/ 	.short	0x0100
        /*0292*/ 	.byte	0x04
	.zero		1


	//   ....[25]....
        /*0294*/ 	.word	0x00000800
        /*0298*/ 	.word	0x000000ff
        /*029c*/ 	.word	0x000000c8
        /*02a0*/ 	.short	0x0100
        /*02a2*/ 	.byte	0x04
	.zero		1


	//   ....[26]....
        /*02a4*/ 	.word	0x00000930
        /*02a8*/ 	.word	0x000000ff
        /*02ac*/ 	.word	0x000000d0
        /*02b0*/ 	.short	0x0100
        /*02b2*/ 	.byte	0x04
	.zero		1


	//   ....[27]....
        /*02b4*/ 	.word	0x00000940
        /*02b8*/ 	.word	0x000000ff
        /*02bc*/ 	.word	0x000000e0
        /*02c0*/ 	.short	0x0100
        /*02c2*/ 	.byte	0x04
	.zero		1


	//   ....[28]....
        /*02c4*/ 	.word	0x00000950
        /*02c8*/ 	.word	0x000000ff
        /*02cc*/ 	.word	0x000000d8
        /*02d0*/ 	.short	0x0100
        /*02d2*/ 	.byte	0x04
	.zero		1


	//   ....[29]....
        /*02d4*/ 	.word	0x00000960
        /*02d8*/ 	.word	0x000000ff
        /*02dc*/ 	.word	0x000000e8
        /*02e0*/ 	.short	0x0100
        /*02e2*/ 	.byte	0x04
	.zero		1


	//   ....[30]....
        /*02e4*/ 	.word	0x00000a40
        /*02e8*/ 	.word	0x000000ff
        /*02ec*/ 	.word	0x000000f0
        /*02f0*/ 	.short	0x0100
        /*02f2*/ 	.byte	0x06
	.zero		1


	//   ....[31]....
        /*02f4*/ 	.word	0x00000a50
        /*02f8*/ 	.word	0x000000ff
        /*02fc*/ 	.word	0x000000f8
        /*0300*/ 	.short	0x0100
        /*0302*/ 	.byte	0x06
	.zero		1


	//   ....[32]....
        /*0304*/ 	.word	0x00000b80
        /*0308*/ 	.word	0x000000ff
        /*030c*/ 	.word	0x00000100
        /*0310*/ 	.short	0x0100
        /*0312*/ 	.byte	0x06
	.zero		1


	//   ....[33]....
        /*0314*/ 	.word	0x00000b90
        /*0318*/ 	.word	0x000000ff
        /*031c*/ 	.word	0x00000110
        /*0320*/ 	.short	0x0100
        /*0322*/ 	.byte	0x06
	.zero		1


	//   ....[34]....
        /*0324*/ 	.word	0x00000ba0
        /*0328*/ 	.word	0x000000ff
        /*032c*/ 	.word	0x00000108
        /*0330*/ 	.short	0x0100
        /*0332*/ 	.byte	0x06
	.zero		1


	//   ....[35]....
        /*0334*/ 	.word	0x00000bb0
        /*0338*/ 	.word	0x000000ff
        /*033c*/ 	.word	0x00000118
        /*0340*/ 	.short	0x0100
        /*0342*/ 	.byte	0x06
	.zero		1


	//   ....[36]....
        /*0344*/ 	.word	0x00000cd0
        /*0348*/ 	.word	0x000000ff
        /*034c*/ 	.word	0x00000120
        /*0350*/ 	.short	0x0100
        /*0352*/ 	.byte	0x04
	.zero		1


	//   ....[37]....
        /*0354*/ 	.word	0x00000ce0
        /*0358*/ 	.word	0x000000ff
        /*035c*/ 	.word	0x00000140
        /*0360*/ 	.short	0x0100
        /*0362*/ 	.byte	0x04
	.zero		1


	//   ....[38]....
        /*0364*/ 	.word	0x00000cf0
        /*0368*/ 	.word	0x000000ff
        /*036c*/ 	.word	0x00000128
        /*0370*/ 	.short	0x0100
        /*0372*/ 	.byte	0x04
	.zero		1


	//   ....[39]....
        /*0374*/ 	.word	0x00000d00
        /*0378*/ 	.word	0x000000ff
        /*037c*/ 	.word	0x00000148
        /*0380*/ 	.short	0x0100
        /*0382*/ 	.byte	0x04
	.zero		1


	//   ....[40]....
        /*0384*/ 	.word	0x00000d10
        /*0388*/ 	.word	0x000000ff
        /*038c*/ 	.word	0x00000130
        /*0390*/ 	.short	0x0100
        /*0392*/ 	.byte	0x04
	.zero		1


	//   ....[41]....
        /*0394*/ 	.word	0x00000d20
        /*0398*/ 	.word	0x000000ff
        /*039c*/ 	.word	0x00000150
        /*03a0*/ 	.short	0x0100
        /*03a2*/ 	.byte	0x04
	.zero		1


	//   ....[42]....
        /*03a4*/ 	.word	0x00000d30
        /*03a8*/ 	.word	0x000000ff
        /*03ac*/ 	.word	0x00000138
        /*03b0*/ 	.short	0x0100
        /*03b2*/ 	.byte	0x04
	.zero		1


	//   ....[43]....
        /*03b4*/ 	.word	0x00000d40
        /*03b8*/ 	.word	0x000000ff
        /*03bc*/ 	.word	0x00000158
        /*03c0*/ 	.short	0x0100
        /*03c2*/ 	.byte	0x04
	.zero		1


	//   ....[44]....
        /*03c4*/ 	.word	0x00000e30
        /*03c8*/ 	.word	0x000000ff
        /*03cc*/ 	.word	0x00000160
        /*03d0*/ 	.short	0x0100
        /*03d2*/ 	.byte	0x04
	.zero		1


	//   ....[45]....
        /*03d4*/ 	.word	0x00000e40
        /*03d8*/ 	.word	0x000000ff
        /*03dc*/ 	.word	0x00000170
        /*03e0*/ 	.short	0x0100
        /*03e2*/ 	.byte	0x04
	.zero		1


	//   ....[46]....
        /*03e4*/ 	.word	0x00000e50
        /*03e8*/ 	.word	0x000000ff
        /*03ec*/ 	.word	0x00000168
        /*03f0*/ 	.short	0x0100
        /*03f2*/ 	.byte	0x04
	.zero		1


	//   ....[47]....
        /*03f4*/ 	.word	0x00000e60
        /*03f8*/ 	.word	0x000000ff
        /*03fc*/ 	.word	0x00000178
        /*0400*/ 	.short	0x0100
        /*0402*/ 	.byte	0x04
	.zero		1


	//   ....[48]....
        /*0404*/ 	.word	0x00000f60
        /*0408*/ 	.word	0x000000ff
        /*040c*/ 	.word	0x00000180
        /*0410*/ 	.short	0x0100
        /*0412*/ 	.byte	0x06
	.zero		1


	//   ....[49]....
        /*0414*/ 	.word	0x00001ae0
        /*0418*/ 	.word	0x00000000
        /*041c*/ 	.word	0x00000170
        /*0420*/ 	.short	0x010a
        /*0422*/ 	.byte	0xff
	.zero		1


	//   ....[50]....
        /*0424*/ 	.word	0x00001b10
        /*0428*/ 	.word	0x00000000
        /*042c*/ 	.word	0x00000160
        /*0430*/ 	.short	0x0101
        /*0432*/ 	.byte	0xff
	.zero		1


	//   ....[51]....
        /*0434*/ 	.word	0x00001bd0
        /*0438*/ 	.word	0x000000ff
        /*043c*/ 	.word	0x00000068
        /*0440*/ 	.short	0x010a
        /*0442*/ 	.byte	0x04
	.zero		1


	//   ....[52]....
        /*0444*/ 	.word	0x00001c90
        /*0448*/ 	.word	0x000000ff
        /*044c*/ 	.word	0x00000068
        /*0450*/ 	.short	0x010a
        /*0452*/ 	.byte	0x21
	.zero		1


	//   ....[53]....
        /*0454*/ 	.word	0x00001e40
        /*0458*/ 	.word	0x000000ff
        /*045c*/ 	.word	0x00000068
        /*0460*/ 	.short	0x010a
        /*0462*/ 	.byte	0x05
	.zero		1


	//   ....[54]....
        /*0464*/ 	.word	0x00001f50
        /*0468*/ 	.word	0x000000ff
        /*046c*/ 	.word	0x000000f8
        /*0470*/ 	.short	0x0101
        /*0472*/ 	.byte	0x06
	.zero		1


	//   ....[55]....
        /*0474*/ 	.word	0x00001f70
        /*0478*/ 	.word	0x000000ff
        /*047c*/ 	.word	0x00000068
        /*0480*/ 	.short	0x010a
        /*0482*/ 	.byte	0x04
	.zero		1


	//   ....[56]....
        /*0484*/ 	.word	0x00001ff0
        /*0488*/ 	.word	0x000000ff
        /*048c*/ 	.word	0x00000068
        /*0490*/ 	.short	0x010a
        /*0492*/ 	.byte	0x11
	.zero		1


	//   ....[57]....
        /*0494*/ 	.word	0x00002180
        /*0498*/ 	.word	0x000000ff
        /*049c*/ 	.word	0x00000068
        /*04a0*/ 	.short	0x010a
        /*04a2*/ 	.byte	0x05
	.zero		1


	//   ....[58]....
        /*04a4*/ 	.word	0x000022e0
        /*04a8*/ 	.word	0x00000003
        /*04ac*/ 	.word	0x00000100
        /*04b0*/ 	.short	0x010a
        /*04b2*/ 	.byte	0xff
	.zero		1


	//   ....[59]....
        /*04b4*/ 	.word	0x00002430
        /*04b8*/ 	.word	0x00000000
        /*04bc*/ 	.word	0x00000000
        /*04c0*/ 	.short	0x0101
        /*04c2*/ 	.byte	0xff
	.zero		1


	//   ....[60]....
        /*04c4*/ 	.word	0x000029e0
        /*04c8*/ 	.word	0x000000ff
        /*04cc*/ 	.word	0x00000000
        /*04d0*/ 	.short	0x010a
        /*04d2*/ 	.byte	0x04
	.zero		1


	//   ....[61]....
        /*04d4*/ 	.word	0x00002a70
        /*04d8*/ 	.word	0x000000ff
        /*04dc*/ 	.word	0x00000000
        /*04e0*/ 	.short	0x010a
        /*04e2*/ 	.byte	0x05
	.zero		1


	//   ....[62]....
        /*04e4*/ 	.word	0x00002b00
        /*04e8*/ 	.word	0x000000ff
        /*04ec*/ 	.word	0x00000000
        /*04f0*/ 	.short	0x010a
        /*04f2*/ 	.byte	0x05
	.zero		1


	//   ....[63]....
        /*04f4*/ 	.word	0x00002b90
        /*04f8*/ 	.word	0x000000ff
        /*04fc*/ 	.word	0x00000000
        /*0500*/ 	.short	0x010a
        /*0502*/ 	.byte	0x05
	.zero		1


	//   ....[64]....
        /*0504*/ 	.word	0x00002c20
        /*0508*/ 	.word	0x000000ff
        /*050c*/ 	.word	0x00000000
        /*0510*/ 	.short	0x010a
        /*0512*/ 	.byte	0x05
	.zero		1


	//   ....[65]....
        /*0514*/ 	.word	0x00002cb0
        /*0518*/ 	.word	0x000000ff
        /*051c*/ 	.word	0x00000000
        /*0520*/ 	.short	0x010a
        /*0522*/ 	.byte	0x05
	.zero		1


	//   ....[66]....
        /*0524*/ 	.word	0x00002d40
        /*0528*/ 	.word	0x000000ff
        /*052c*/ 	.word	0x00000000
        /*0530*/ 	.short	0x010a
        /*0532*/ 	.byte	0x05
	.zero		1


	//   ....[67]....
        /*0534*/ 	.word	0x00002dd0
        /*0538*/ 	.word	0x000000ff
        /*053c*/ 	.word	0x00000000
        /*0540*/ 	.short	0x010a
        /*0542*/ 	.byte	0x05
	.zero		1


	//   ....[68]....
        /*0544*/ 	.word	0x00002e60
        /*0548*/ 	.word	0x000000ff
        /*054c*/ 	.word	0x00000000
        /*0550*/ 	.short	0x010a
        /*0552*/ 	.byte	0x05
	.zero		1


	//   ....[69]....
        /*0554*/ 	.word	0x00002ef0
        /*0558*/ 	.word	0x000000ff
        /*055c*/ 	.word	0x00000000
        /*0560*/ 	.short	0x010a
        /*0562*/ 	.byte	0x05
	.zero		1


	//   ....[70]....
        /*0564*/ 	.word	0x00002f80
        /*0568*/ 	.word	0x000000ff
        /*056c*/ 	.word	0x00000000
        /*0570*/ 	.short	0x010a
        /*0572*/ 	.byte	0x05
	.zero		1


	//   ....[71]....
        /*0574*/ 	.word	0x00003010
        /*0578*/ 	.word	0x000000ff
        /*057c*/ 	.word	0x00000000
        /*0580*/ 	.short	0x010a
        /*0582*/ 	.byte	0x05
	.zero		1


	//   ....[72]....
        /*0584*/ 	.word	0x000030b0
        /*0588*/ 	.word	0x00000000
        /*058c*/ 	.word	0x00000000
        /*0590*/ 	.short	0x010a
        /*0592*/ 	.byte	0xff
	.zero		1


	//   ....[73]....
        /*0594*/ 	.word	0x000031d0
        /*0598*/ 	.word	0x00000002
        /*059c*/ 	.word	0x00000160
        /*05a0*/ 	.short	0x010a
        /*05a2*/ 	.byte	0xff
	.zero		1


	//   ....[74]....
        /*05a4*/ 	.word	0x00003240
        /*05a8*/ 	.word	0x00000002
        /*05ac*/ 	.word	0x00000000
        /*05b0*/ 	.short	0x0101
        /*05b2*/ 	.byte	0xff
	.zero		1


	//   ....[75]....
        /*05b4*/ 	.word	0x00003260
        /*05b8*/ 	.word	0x000000ff
        /*05bc*/ 	.word	0x00000110
        /*05c0*/ 	.short	0x010a
        /*05c2*/ 	.byte	0x04
	.zero		1


	//   ....[76]....
        /*05c4*/ 	.word	0x00003380
        /*05c8*/ 	.word	0x00000002
        /*05cc*/ 	.word	0x00000100
        /*05d0*/ 	.short	0x010a
        /*05d2*/ 	.byte	0xff
	.zero		1


	//   ....[77]....
        /*05d4*/ 	.word	0x00003480
        /*05d8*/ 	.word	0x00000002
        /*05dc*/ 	.word	0x00000000
        /*05e0*/ 	.short	0x0101
        /*05e2*/ 	.byte	0xff
	.zero		1


	//   ....[78]....
        /*05e4*/ 	.word	0x00003510
        /*05e8*/ 	.word	0x000000ff
        /*05ec*/ 	.word	0x00000110
        /*05f0*/ 	.short	0x0106
        /*05f2*/ 	.byte	0x04
	.zero		1


	//   ....[79]....
        /*05f4*/ 	.word	0x00003530
        /*05f8*/ 	.word	0x000000ff
        /*05fc*/ 	.word	0x00000110
        /*0600*/ 	.short	0x010a
        /*0602*/ 	.byte	0x04
	.zero		1


	//   ....[80]....
        /*0604*/ 	.word	0x000035c0
        /*0608*/ 	.word	0x000000ff
        /*060c*/ 	.word	0x00000110
        /*0610*/ 	.short	0x0106
        /*0612*/ 	.byte	0x07
	.zero		1


	//   ....[81]....
        /*0614*/ 	.word	0x00003600
        /*0618*/ 	.word	0x00000000
        /*061c*/ 	.word	0x00000110
        /*0620*/ 	.short	0x010a
        /*0622*/ 	.byte	0xff
	.zero		1


	//   ....[82]....
        /*0624*/ 	.word	0x00003840
        /*0628*/ 	.word	0x000000ff
        /*062c*/ 	.word	0x00000008
        /*0630*/ 	.short	0x010a
        /*0632*/ 	.byte	0x05
	.zero		1


	//   ....[83]....
        /*0634*/ 	.word	0x00003860
        /*0638*/ 	.word	0x000000ff
        /*063c*/ 	.word	0x00000008
        /*0640*/ 	.short	0x010a
        /*0642*/ 	.byte	0x05
	.zero		1


	//   ....[84]....
        /*0644*/ 	.word	0x000039f0
        /*0648*/ 	.word	0x000000ff
        /*064c*/ 	.word	0x00000008
        /*0650*/ 	.short	0x010a
        /*0652*/ 	.byte	0x05
	.zero		1


	//   ....[85]....
        /*0654*/ 	.word	0x00003a10
        /*0658*/ 	.word	0x000000ff
        /*065c*/ 	.word	0x00000008
        /*0660*/ 	.short	0x010a
        /*0662*/ 	.byte	0x05
	.zero		1


	//   ....[86]....
        /*0664*/ 	.word	0x00003ad0
        /*0668*/ 	.word	0x000000ff
        /*066c*/ 	.word	0x00000000
        /*0670*/ 	.short	0x0101
        /*0672*/ 	.byte	0x04
	.zero		1


	//   ....[87]....
        /*0674*/ 	.word	0x00003e10
        /*0678*/ 	.word	0x00000000
        /*067c*/ 	.word	0x00000100
        /*0680*/ 	.short	0x010a
        /*0682*/ 	.byte	0xff
	.zero		1


	//   ....[88]....
        /*0684*/ 	.word	0x00003ed0
        /*0688*/ 	.word	0x00000000
        /*068c*/ 	.word	0x00000000
        /*0690*/ 	.short	0x0101
        /*0692*/ 	.byte	0xff
	.zero		1


	//   ....[89]....
        /*0694*/ 	.word	0x00003f90
        /*0698*/ 	.word	0x000000ff
        /*069c*/ 	.word	0x00000000
        /*06a0*/ 	.short	0x010a
        /*06a2*/ 	.byte	0x04
	.zero		1


	//   ....[90]....
        /*06a4*/ 	.word	0x00003fa0
        /*06a8*/ 	.word	0x000000ff
        /*06ac*/ 	.word	0x00000140
        /*06b0*/ 	.short	0x010a
        /*06b2*/ 	.byte	0x1f
	.zero		1


	//   ....[91]....
        /*06b4*/ 	.word	0x00004050
        /*06b8*/ 	.word	0x000000ff
        /*06bc*/ 	.word	0x00000000
        /*06c0*/ 	.short	0x010a
        /*06c2*/ 	.byte	0x05
	.zero		1


	//   ....[92]....
        /*06c4*/ 	.word	0x00004180
        /*06c8*/ 	.word	0x000000ff
        /*06cc*/ 	.word	0x00000000
        /*06d0*/ 	.short	0x010a
        /*06d2*/ 	.byte	0x04
	.zero		1


	//   ....[93]....
        /*06d4*/ 	.word	0x00004480
        /*06d8*/ 	.word	0x000000ff
        /*06dc*/ 	.word	0x00000000
        /*06e0*/ 	.short	0x010a
        /*06e2*/ 	.byte	0x04
	.zero		1


	//   ....[94]....
        /*06e4*/ 	.word	0x00004510
        /*06e8*/ 	.word	0x000000ff
        /*06ec*/ 	.word	0x00000000
        /*06f0*/ 	.short	0x010a
        /*06f2*/ 	.byte	0x05
	.zero		1


	//   ....[95]....
        /*06f4*/ 	.word	0x000045a0
        /*06f8*/ 	.word	0x000000ff
        /*06fc*/ 	.word	0x00000000
        /*0700*/ 	.short	0x010a
        /*0702*/ 	.byte	0x05
	.zero		1


	//   ....[96]....
        /*0704*/ 	.word	0x00004640
        /*0708*/ 	.word	0x00000000
        /*070c*/ 	.word	0x00000000
        /*0710*/ 	.short	0x010a
        /*0712*/ 	.byte	0xff
	.zero		1


	//   ....[97]....
        /*0714*/ 	.word	0x00004680
        /*0718*/ 	.word	0x00000000
        /*071c*/ 	.word	0x00000000
        /*0720*/ 	.short	0x010a
        /*0722*/ 	.byte	0xff
	.zero		1


	//   ....[98]....
        /*0724*/ 	.word	0x000046f0
        /*0728*/ 	.word	0x000000ff
        /*072c*/ 	.word	0x00000000
        /*0730*/ 	.short	0x0101
        /*0732*/ 	.byte	0x04
	.zero		1


	//   ....[99]....
        /*0734*/ 	.word	0x00004730
        /*0738*/ 	.word	0x000000ff
        /*073c*/ 	.word	0x00000180
        /*0740*/ 	.short	0x010a
        /*0742*/ 	.byte	0x1a
	.zero		1


	//   ....[100]....
        /*0744*/ 	.word	0x00004780
        /*0748*/ 	.word	0x000000ff
        /*074c*/ 	.word	0x00000000
        /*0750*/ 	.short	0x0101
        /*0752*/ 	.byte	0x04
	.zero		1


	//   ....[101]....
        /*0754*/ 	.word	0x00004c40
        /*0758*/ 	.word	0x00000008
        /*075c*/ 	.word	0x00000100
        /*0760*/ 	.short	0x010a
        /*0762*/ 	.byte	0xff
	.zero		1


	//   ....[102]....
        /*0764*/ 	.word	0x00004db0
        /*0768*/ 	.word	0x00000000
        /*076c*/ 	.word	0x00000000
        /*0770*/ 	.short	0x0101
        /*0772*/ 	.byte	0xff
	.zero		1


	//   ....[103]....
        /*0774*/ 	.word	0x00005290
        /*0778*/ 	.word	0x000000ff
        /*077c*/ 	.word	0x000000f8
        /*0780*/ 	.short	0x010a
        /*0782*/ 	.byte	0x15
	.zero		1


	//   ....[104]....
        /*0784*/ 	.word	0x00005420
        /*0788*/ 	.word	0x000000ff
        /*078c*/ 	.word	0x000000e0
        /*0790*/ 	.short	0x010a
        /*0792*/ 	.byte	0x15
	.zero		1


	//   ....[105]....
        /*0794*/ 	.word	0x00005600
        /*0798*/ 	.word	0x000000ff
        /*079c*/ 	.word	0x000000d0
        /*07a0*/ 	.short	0x010b
        /*07a2*/ 	.byte	0x15
	.zero		1


	//   ....[106]....
        /*07a4*/ 	.word	0x00005620
        /*07a8*/ 	.word	0x000000ff
        /*07ac*/ 	.word	0x00000000
        /*07b0*/ 	.short	0x0101
        /*07b2*/ 	.byte	0x04
	.zero		1


	//   ....[107]....
        /*07b4*/ 	.word	0x00005630
        /*07b8*/ 	.word	0x000000ff
        /*07bc*/ 	.word	0x000000e8
        /*07c0*/ 	.short	0x010a
        /*07c2*/ 	.byte	0x15
	.zero		1


	//   ....[108]....
        /*07c4*/ 	.word	0x00005880
        /*07c8*/ 	.word	0x000000ff
        /*07cc*/ 	.word	0x000000d8
        /*07d0*/ 	.short	0x010b
        /*07d2*/ 	.byte	0x15
	.zero		1


	//   ....[109]....
        /*07d4*/ 	.word	0x00005890
        /*07d8*/ 	.word	0x000000ff
        /*07dc*/ 	.word	0x00000000
        /*07e0*/ 	.short	0x0101
        /*07e2*/ 	.byte	0x25
	.zero		1


	//   ....[110]....
        /*07e4*/ 	.word	0x000058c0
        /*07e8*/ 	.word	0x000000ff
        /*07ec*/ 	.word	0x000000e0
        /*07f0*/ 	.short	0x010a
        /*07f2*/ 	.byte	0x15
	.zero		1


	//   ....[111]....
        /*07f4*/ 	.word	0x00005900
        /*07f8*/ 	.word	0x00000000
        /*07fc*/ 	.word	0x000000e8
        /*0800*/ 	.short	0x010a
        /*0802*/ 	.byte	0xff
	.zero		1


	//   ....[112]....
        /*0804*/ 	.word	0x00005c00
        /*0808*/ 	.word	0x00000003
        /*080c*/ 	.word	0x00000100
        /*0810*/ 	.short	0x010a
        /*0812*/ 	.byte	0xff
	.zero		1


	//   ....[113]....
        /*0814*/ 	.word	0x00005d80
        /*0818*/ 	.word	0x00000000
        /*081c*/ 	.word	0x00000000
        /*0820*/ 	.short	0x0101
        /*0822*/ 	.byte	0xff
	.zero		1


	//   ....[114]....
        /*0824*/ 	.word	0x00006870
        /*0828*/ 	.word	0x00000004
        /*082c*/ 	.word	0x000000d0
        /*0830*/ 	.short	0x010a
        /*0832*/ 	.byte	0xff
	.zero		1


	//   ....[115]....
        /*0834*/ 	.word	0x00006880
        /*0838*/ 	.word	0x00000050
        /*083c*/ 	.word	0x00000120
        /*0840*/ 	.short	0x010a
        /*0842*/ 	.byte	0xff
	.zero		1


	//   ....[116]....
        /*0844*/ 	.word	0x000069f0
        /*0848*/ 	.word	0x00000004
        /*084c*/ 	.word	0x000000d0
        /*0850*/ 	.short	0x010a
        /*0852*/ 	.byte	0xff
	.zero		1


	//   ....[117]....
        /*0854*/ 	.word	0x00006b10
        /*0858*/ 	.word	0x00000000
        /*085c*/ 	.word	0x00000000
        /*0860*/ 	.short	0x0101
        /*0862*/ 	.byte	0xff
	.zero		1


	//   ....[118]....
        /*0864*/ 	.word	0x00006b90
        /*0868*/ 	.word	0x00000050
        /*086c*/ 	.word	0x00000120
        /*0870*/ 	.short	0x010a
        /*0872*/ 	.byte	0xff
	.zero		1


	//   ....[119]....
        /*0874*/ 	.word	0x00007760
        /*0878*/ 	.word	0x00000003
        /*087c*/ 	.word	0x000000d0
        /*0880*/ 	.short	0x010a
        /*0882*/ 	.byte	0xff
	.zero		1


	//   ....[120]....
        /*0884*/ 	.word	0x00007810
        /*0888*/ 	.word	0x00000003
        /*088c*/ 	.word	0x000000d0
        /*0890*/ 	.short	0x010a
        /*0892*/ 	.byte	0xff
	.zero		1


	//   ....[121]....
        /*0894*/ 	.word	0x00007930
        /*0898*/ 	.word	0x00000000
        /*089c*/ 	.word	0x00000000
        /*08a0*/ 	.short	0x0101
        /*08a2*/ 	.byte	0xff
	.zero		1


	//   ....[122]....
        /*08a4*/ 	.word	0x00007bf0
        /*08a8*/ 	.word	0x00000050
        /*08ac*/ 	.word	0x00000000
        /*08b0*/ 	.short	0x0101
        /*08b2*/ 	.byte	0xff
	.zero		1


	//   ....[123]....
        /*08b4*/ 	.word	0x00008670
        /*08b8*/ 	.word	0x00000000
        /*08bc*/ 	.word	0x00000170
        /*08c0*/ 	.short	0x010a
        /*08c2*/ 	.byte	0xff
	.zero		1


	//   ....[124]....
        /*08c4*/ 	.word	0x000086d0
        /*08c8*/ 	.word	0x00000000
        /*08cc*/ 	.word	0x00000068
        /*08d0*/ 	.short	0x010a
        /*08d2*/ 	.byte	0xff
	.zero		1


	//   ....[125]....
        /*08d4*/ 	.word	0x00008730
        /*08d8*/ 	.word	0x00000000
        /*08dc*/ 	.word	0x00000068
        /*08e0*/ 	.short	0x010a
        /*08e2*/ 	.byte	0xff
	.zero		1


	//   ....[126]....
        /*08e4*/ 	.word	0x00008780
        /*08e8*/ 	.word	0x00000003
        /*08ec*/ 	.word	0x00000100
        /*08f0*/ 	.short	0x010a
        /*08f2*/ 	.byte	0xff
	.zero		1


	//   ....[127]....
        /*08f4*/ 	.word	0x000087e0
        /*08f8*/ 	.word	0x00000000
        /*08fc*/ 	.word	0x00000000
        /*0900*/ 	.short	0x010a
        /*0902*/ 	.byte	0xff
	.zero		1


	//   ....[128]....
        /*0904*/ 	.word	0x00008840
        /*0908*/ 	.word	0x00000000
        /*090c*/ 	.word	0x00000000
        /*0910*/ 	.short	0x010a
        /*0912*/ 	.byte	0xff
	.zero		1


	//   ....[129]....
        /*0914*/ 	.word	0x000088a0
        /*0918*/ 	.word	0x00000000
        /*091c*/ 	.word	0x00000000
        /*0920*/ 	.short	0x010a
        /*0922*/ 	.byte	0xff
	.zero		1


	//   ....[130]....
        /*0924*/ 	.word	0x00008900
        /*0928*/ 	.word	0x00000000
        /*092c*/ 	.word	0x00000000
        /*0930*/ 	.short	0x010a
        /*0932*/ 	.byte	0xff
	.zero		1


	//   ....[131]....
        /*0934*/ 	.word	0x00008960
        /*0938*/ 	.word	0x00000000
        /*093c*/ 	.word	0x00000000
        /*0940*/ 	.short	0x010a
        /*0942*/ 	.byte	0xff
	.zero		1


	//   ....[132]....
        /*0944*/ 	.word	0x000089c0
        /*0948*/ 	.word	0x00000000
        /*094c*/ 	.word	0x00000000
        /*0950*/ 	.short	0x010a
        /*0952*/ 	.byte	0xff
	.zero		1


	//   ....[133]....
        /*0954*/ 	.word	0x00008a20
        /*0958*/ 	.word	0x00000000
        /*095c*/ 	.word	0x00000000
        /*0960*/ 	.short	0x010a
        /*0962*/ 	.byte	0xff
	.zero		1


	//   ....[134]....
        /*0964*/ 	.word	0x00008a80
        /*0968*/ 	.word	0x00000000
        /*096c*/ 	.word	0x00000000
        /*0970*/ 	.short	0x010a
        /*0972*/ 	.byte	0xff
	.zero		1


	//   ....[135]....
        /*0974*/ 	.word	0x00008ae0
        /*0978*/ 	.word	0x00000000
        /*097c*/ 	.word	0x00000000
        /*0980*/ 	.short	0x010a
        /*0982*/ 	.byte	0xff
	.zero		1


	//   ....[136]....
        /*0984*/ 	.word	0x00008b40
        /*0988*/ 	.word	0x00000000
        /*098c*/ 	.word	0x00000000
        /*0990*/ 	.short	0x010a
        /*0992*/ 	.byte	0xff
	.zero		1


	//   ....[137]....
        /*0994*/ 	.word	0x00008ba0
        /*0998*/ 	.word	0x00000000
        /*099c*/ 	.word	0x00000000
        /*09a0*/ 	.short	0x010a
        /*09a2*/ 	.byte	0xff
	.zero		1


	//   ....[138]....
        /*09a4*/ 	.word	0x00008c00
        /*09a8*/ 	.word	0x00000000
        /*09ac*/ 	.word	0x00000000
        /*09b0*/ 	.short	0x010a
        /*09b2*/ 	.byte	0xff
	.zero		1


	//   ....[139]....
        /*09b4*/ 	.word	0x00008c50
        /*09b8*/ 	.word	0x00000002
        /*09bc*/ 	.word	0x00000160
        /*09c0*/ 	.short	0x010a
        /*09c2*/ 	.byte	0xff
	.zero		1


	//   ....[140]....
        /*09c4*/ 	.word	0x00008cb0
        /*09c8*/ 	.word	0x00000002
        /*09cc*/ 	.word	0x00000110
        /*09d0*/ 	.short	0x010a
        /*09d2*/ 	.byte	0xff
	.zero		1


	//   ....[141]....
        /*09d4*/ 	.word	0x00008d00
        /*09d8*/ 	.word	0x00000002
        /*09dc*/ 	.word	0x00000100
        /*09e0*/ 	.short	0x010a
        /*09e2*/ 	.byte	0xff
	.zero		1


	//   ....[142]....
        /*09e4*/ 	.word	0x00008d60
        /*09e8*/ 	.word	0x00000000
        /*09ec*/ 	.word	0x00000110
        /*09f0*/ 	.short	0x010a
        /*09f2*/ 	.byte	0xff
	.zero		1


	//   ....[143]....
        /*09f4*/ 	.word	0x00008dc0
        /*09f8*/ 	.word	0x00000005
        /*09fc*/ 	.word	0x00000008
        /*0a00*/ 	.short	0x010a
        /*0a02*/ 	.byte	0xff
	.zero		1


	//   ....[144]....
        /*0a04*/ 	.word	0x00008ea0
        /*0a08*/ 	.word	0x00000000
        /*0a0c*/ 	.word	0x00000008
        /*0a10*/ 	.short	0x010a
        /*0a12*/ 	.byte	0xff
	.zero		1


	//   ....[145]....
        /*0a14*/ 	.word	0x00008ef0
        /*0a18*/ 	.word	0x00000000
        /*0a1c*/ 	.word	0x00000100
        /*0a20*/ 	.short	0x010a
        /*0a22*/ 	.byte	0xff
	.zero		1


	//   ....[146]....
        /*0a24*/ 	.word	0x00008f50
        /*0a28*/ 	.word	0x00000000
        /*0a2c*/ 	.word	0x00000140
        /*0a30*/ 	.short	0x010a
        /*0a32*/ 	.byte	0xff
	.zero		1


	//   ....[147]....
        /*0a34*/ 	.word	0x00008fb0
        /*0a38*/ 	.word	0x00000000
        /*0a3c*/ 	.word	0x00000000
        /*0a40*/ 	.short	0x010a
        /*0a42*/ 	.byte	0xff
	.zero		1


	//   ....[148]....
        /*0a44*/ 	.word	0x00009010
        /*0a48*/ 	.word	0x00000000
        /*0a4c*/ 	.word	0x00000000
        /*0a50*/ 	.short	0x010a
        /*0a52*/ 	.byte	0xff
	.zero		1


	//   ....[149]....
        /*0a54*/ 	.word	0x00009070
        /*0a58*/ 	.word	0x00000000
        /*0a5c*/ 	.word	0x00000000
        /*0a60*/ 	.short	0x010a
        /*0a62*/ 	.byte	0xff
	.zero		1


	//   ....[150]....
        /*0a64*/ 	.word	0x000090d0
        /*0a68*/ 	.word	0x00000000
        /*0a6c*/ 	.word	0x00000000
        /*0a70*/ 	.short	0x010a
        /*0a72*/ 	.byte	0xff
	.zero		1


	//   ....[151]....
        /*0a74*/ 	.word	0x00009130
        /*0a78*/ 	.word	0x00000000
        /*0a7c*/ 	.word	0x00000180
        /*0a80*/ 	.short	0x010a
        /*0a82*/ 	.byte	0xff
	.zero		1


	//   ....[152]....
        /*0a84*/ 	.word	0x00009180
        /*0a88*/ 	.word	0x00000008
        /*0a8c*/ 	.word	0x00000100
        /*0a90*/ 	.short	0x010a
        /*0a92*/ 	.byte	0xff
	.zero		1


	//   ....[153]....
        /*0a94*/ 	.word	0x000091e0
        /*0a98*/ 	.word	0x00000000
        /*0a9c*/ 	.word	0x000000f8
        /*0aa0*/ 	.short	0x010a
        /*0aa2*/ 	.byte	0xff
	.zero		1


	//   ....[154]....
        /*0aa4*/ 	.word	0x00009240
        /*0aa8*/ 	.word	0x00000000
        /*0aac*/ 	.word	0x000000e0
        /*0ab0*/ 	.short	0x010a
        /*0ab2*/ 	.byte	0xff
	.zero		1


	//   ....[155]....
        /*0ab4*/ 	.word	0x000092a0
        /*0ab8*/ 	.word	0x00000000
        /*0abc*/ 	.word	0x000000e8
        /*0ac0*/ 	.short	0x010a
        /*0ac2*/ 	.byte	0xff
	.zero		1


	//   ....[156]....
        /*0ac4*/ 	.word	0x00009300
        /*0ac8*/ 	.word	0x00000000
        /*0acc*/ 	.word	0x000000e0
        /*0ad0*/ 	.short	0x010a
        /*0ad2*/ 	.byte	0xff
	.zero		1


	//   ....[157]....
        /*0ad4*/ 	.word	0x00009350
        /*0ad8*/ 	.word	0x00000003
        /*0adc*/ 	.word	0x00000100
        /*0ae0*/ 	.short	0x010a
        /*0ae2*/ 	.byte	0xff
	.zero		1


	//   ....[158]....
        /*0ae4*/ 	.word	0x000093a0
        /*0ae8*/ 	.word	0x00000004
        /*0aec*/ 	.word	0x000000d0
        /*0af0*/ 	.short	0x010a
        /*0af2*/ 	.byte	0xff
	.zero		1


	//   ....[159]....
        /*0af4*/ 	.word	0x000093f0
        /*0af8*/ 	.word	0x00000050
        /*0afc*/ 	.word	0x00000120
        /*0b00*/ 	.short	0x010a
        /*0b02*/ 	.byte	0xff
	.zero		1


	//   ....[160]....
        /*0b04*/ 	.word	0x00009440
        /*0b08*/ 	.word	0x00000003
        /*0b0c*/ 	.word	0x000000d0
        /*0b10*/ 	.short	0x010a
        /*0b12*/ 	.byte	0xff
	.zero		1


	//----- nvinfo : EIATTR_NUM_MBARRIERS
	.align		4
.L_47:
        /*0b14*/ 	.byte	0x03, 0x38
        /*0b16*/ 	.short	0x0031


	//----- nvinfo : EIATTR_EXIT_INSTR_OFFSETS
	.align		4
        /*0b18*/ 	.byte	0x04, 0x1c
        /*0b1a*/ 	.short	(.L_49 - .L_48)


	//   ....[0]....
.L_48:
        /*0b1c*/ 	.word	0x000030e0


	//   ....[1]....
        /*0b20*/ 	.word	0x000035d0


	//   ....[2]....
        /*0b24*/ 	.word	0x00003630


	//   ....[3]....
        /*0b28*/ 	.word	0x000049b0


	//   ....[4]....
        /*0b2c*/ 	.word	0x00005930


	//   ....[5]....
        /*0b30*/ 	.word	0x00005970


	//   ....[6]....
        /*0b34*/ 	.word	0x00008660


	//----- nvinfo : EIATTR_MAX_THREADS
	.align		4
.L_49:
        /*0b38*/ 	.byte	0x04, 0x05
        /*0b3a*/ 	.short	(.L_51 - .L_50)
.L_50:
        /*0b3c*/ 	.word	0x00000100
        /*0b40*/ 	.word	0x00000001
        /*0b44*/ 	.word	0x00000001


	//----- nvinfo : EIATTR_CRS_STACK_SIZE
	.align		4
.L_51:
        /*0b48*/ 	.byte	0x04, 0x1e
        /*0b4a*/ 	.short	(.L_53 - .L_52)
.L_52:
        /*0b4c*/ 	.word	0x00000000


	//----- nvinfo : EIATTR_CBANK_PARAM_SIZE
	.align		4
.L_53:
        /*0b50*/ 	.byte	0x03, 0x19
        /*0b52*/ 	.short	0x0800


	//----- nvinfo : EIATTR_PARAM_CBANK
	.align		4
        /*0b54*/ 	.byte	0x04, 0x0a
        /*0b56*/ 	.short	(.L_55 - .L_54)
	.align		4
.L_54:
        /*0b58*/ 	.word	index@(.nv.constant0._ZN7cutlass13device_kernelINS_4gemm6kernel13GemmUniversalIN4cute5tupleIJiiiiEEENS1_10collective13CollectiveMmaINS1_35MainloopSm100TmaUmmaWarpSpecializedILi13ELi2ELi4ENS5_IJNS4_1CILi4EEENSA_ILi1EEESC_EEEEENS5_IJNSA_ILi128EEESF_SF_EEEaNS5_IJlSC_lEEEaSH_NS4_8TiledMMAINS4_8MMA_AtomIJNS4_21SM100_MMA_S8_2x1SM_SSIaaiLi128ELi128ELNS4_4UMMA5MajorE0ELSM_0ELNSL_8SaturateE0EEEEEENS4_6LayoutINS5_IJSC_SC_SC_EEENS5_IJNSA_ILi0EEESS_SS_EEEEENS5_IJNS4_10UnderscoreESV_SV_EEEEENS4_18SM100_TMA_2SM_LOADENS4_14ComposedLayoutINS4_7SwizzleILi3ELi4ELi3EEENS4_18smem_ptr_flag_bitsILi8EEENSQ_INS5_IJNSA_ILi8EEESF_EEENS5_IJSF_SC_EEEEEEEvNS4_8identityENS4_28SM100_TMA_2SM_LOAD_MULTICASTES18_vS19_EENS_8epilogue10collective18CollectiveEpilogueINS1C_23Sm100TmaWarpSpecializedILi2ELi2ELi32ELb0ELb0EEEJNS5_IJNSA_ILi64EEESF_SF_EEENS5_IJNSQ_IS1H_SC_EENSQ_INS5_IJNSA_ILi32EEENSA_ILi2EEEEEENS5_IJSC_S1H_EEEEEEEEaSH_aSH_NS1C_6fusion15FusionCallbacksIS1G_NS1Q_17LinearCombinationIaiaiLNS_15FloatRoundStyleE2EEES1I_S1P_JEEENS4_5SM1004TMEM4LOAD26SM100_TMEM_LOAD_32dp32b32xENS4_13SM90_TMA_LOADENSZ_INS10_ILi1ELi4ELi3EEES13_NSQ_INS5_IJS14_S1K_EEENS5_IJS1K_SC_EEEEEEENS4_39AutoVectorizingCopyWithAssumedAlignmentILi128EEENS4_14SM90_TMA_STOREES25_S27_S27_EEEvvEEEEvNT_6ParamsE)
        /*0b5c*/ 	.short	0x0380
        /*0b5e*/ 	.short	0x0800


	//----- nvinfo : EIATTR_SW_WAR
	.align		4
.L_55:
        /*0b60*/ 	.byte	0x04, 0x36
        /*0b62*/ 	.short	(.L_57 - .L_56)
.L_56:
        /*0b64*/ 	.word	0x00000008
.L_57:


//--------------------- .nv.callgraph             --------------------------
	.section	.nv.callgraph,"",@"SHT_CUDA_CALLGRAPH"
	.align	4
	.sectionentsize	8
	.align		4
        /*0000*/ 	.word	0x00000000
	.align		4
        /*0004*/ 	.word	0xffffffff
	.align		4
        /*0008*/ 	.word	index@(_ZN7cutlass13device_kernelINS_4gemm6kernel13GemmUniversalIN4cute5tupleIJiiiiEEENS1_10collective13CollectiveMmaINS1_35MainloopSm100TmaUmmaWarpSpecializedILi13ELi2ELi4ENS5_IJNS4_1CILi4EEENSA_ILi1EEESC_EEEEENS5_IJNSA_ILi128EEESF_SF_EEEaNS5_IJlSC_lEEEaSH_NS4_8TiledMMAINS4_8MMA_AtomIJNS4_21SM100_MMA_S8_2x1SM_SSIaaiLi128ELi128ELNS4_4UMMA5MajorE0ELSM_0ELNSL_8SaturateE0EEEEEENS4_6LayoutINS5_IJSC_SC_SC_EEENS5_IJNSA_ILi0EEESS_SS_EEEEENS5_IJNS4_10UnderscoreESV_SV_EEEEENS4_18SM100_TMA_2SM_LOADENS4_14ComposedLayoutINS4_7SwizzleILi3ELi4ELi3EEENS4_18smem_ptr_flag_bitsILi8EEENSQ_INS5_IJNSA_ILi8EEESF_EEENS5_IJSF_SC_EEEEEEEvNS4_8identityENS4_28SM100_TMA_2SM_LOAD_MULTICASTES18_vS19_EENS_8epilogue10collective18CollectiveEpilogueINS1C_23Sm100TmaWarpSpecializedILi2ELi2ELi32ELb0ELb0EEEJNS5_IJNSA_ILi64EEESF_SF_EEENS5_IJNSQ_IS1H_SC_EENSQ_INS5_IJNSA_ILi32EEENSA_ILi2EEEEEENS5_IJSC_S1H_EEEEEEEEaSH_aSH_NS1C_6fusion15FusionCallbacksIS1G_NS1Q_17LinearCombinationIaiaiLNS_15FloatRoundStyleE2EEES1I_S1P_JEEENS4_5SM1004TMEM4LOAD26SM100_TMEM_LOAD_32dp32b32xENS4_13SM90_TMA_LOADENSZ_INS10_ILi1ELi4ELi3EEES13_NSQ_INS5_IJS14_S1K_EEENS5_IJS1K_SC_EEEEEEENS4_39AutoVectorizingCopyWithAssumedAlignmentILi128EEENS4_14SM90_TMA_STOREES25_S27_S27_EEEvvEEEEvNT_6ParamsE)
	.align		4
        /*000c*/ 	.word	index@(__assertfail)
	.align		4
        /*0010*/ 	.word	0x00000000
	.align		4
        /*0014*/ 	.word	0xfffffffe
	.align		4
        /*0018*/ 	.word	0x00000000
	.align		4
        /*001c*/ 	.word	0xfffffffd
	.align		4
        /*0020*/ 	.word	0x00000000
	.align		4
        /*0024*/ 	.word	0xfffffffc


//--------------------- .nv.constant4             --------------------------
	.section	.nv.constant4,"a",@progbits
	.align	8
	.align		8
.nv.constant4:
        /*0000*/ 	.dword	__assertfail
	.align		8
        /*0008*/ 	.dword	__unnamed_1
	.align		8
        /*0010*/ 	.dword	__unnamed_2
	.align		8
        /*0018*/ 	.dword	_ZN40_INTERNAL_11f9735c_4_k_cu_d7ce557f_215894cuda3std3__45__cpo5beginE
	.align		8
        /*0020*/ 	.dword	_ZN40_INTERNAL_11f9735c_4_k_cu_d7ce557f_215894cuda3std3__45__cpo3endE
	.align		8
        /*0028*/ 	.dword	_ZN40_INTERNAL_11f9735c_4_k_cu_d7ce557f_215894cuda3std3__45__cpo6cbeginE
	.align		8
        /*0030*/ 	.dword	_ZN40_INTERNAL_11f9735c_4_k_cu_d7ce557f_215894cuda3std3__45__cpo4cendE
	.align		8
        /*0038*/ 	.dword	_ZN40_INTERNAL_11f9735c_4_k_cu_d7ce557f_215894cuda3std3__442_GLOBAL__N__11f9735c_4_k_cu_d7ce557f_215896ignoreE
	.align		8
        /*0040*/ 	.dword	_ZN40_INTERNAL_11f9735c_4_k_cu_d7ce557f_215894cuda3std3__419piecewise_constructE
	.align		8
        /*0048*/ 	.dword	_ZN40_INTERNAL_11f9735c_4_k_cu_d7ce557f_215894cuda3std3__48in_placeE
	.align		8
        /*0050*/ 	.dword	_ZN40_INTERNAL_11f9735c_4_k_cu_d7ce557f_215894cuda3std6ranges3__45__cpo4swapE
	.align		8
        /*0058*/ 	.dword	_ZN40_INTERNAL_11f9735c_4_k_cu_d7ce557f_215894cuda3std6ranges3__45__cpo9iter_moveE
	.align		8
        /*0060*/ 	.dword	_ZN40_INTERNAL_11f9735c_4_k_cu_d7ce557f_215894cute7productE
	.align		8
        /*0068*/ 	.dword	_ZN40_INTERNAL_11f9735c_4_k_cu_d7ce557f_215894cute1_E
	.align		8
        /*0070*/ 	.dword	$str$25
	.align		8
        /*0078*/ 	.dword	$str$26
	.align		8
        /*0080*/ 	.dword	$str$27
	.align		8
        /*0088*/ 	.dword	$str$28


//--------------------- .text._ZN7cutlass13device_kernelINS_4gemm6kernel13GemmUniversalIN4cute5tupleIJiiiiEEENS1_10collective13CollectiveMmaINS1_35MainloopSm100TmaUmmaWarpSpecializedILi13ELi2ELi4ENS5_IJNS4_1CILi4EEENSA_ILi1EEESC_EEEEENS5_IJNSA_ILi128EEESF_SF_EEEaNS5_IJlSC_lEEEaSH_NS4_8TiledMMAINS4_8MMA_AtomIJNS4_21SM100_MMA_S8_2x1SM_SSIaaiLi128ELi128ELNS4_4UMMA5MajorE0ELSM_0ELNSL_8SaturateE0EEEEEENS4_6LayoutINS5_IJSC_SC_SC_EEENS5_IJNSA_ILi0EEESS_SS_EEEEENS5_IJNS4_10UnderscoreESV_SV_EEEEENS4_18SM100_TMA_2SM_LOADENS4_14ComposedLayoutINS4_7SwizzleILi3ELi4ELi3EEENS4_18smem_ptr_flag_bitsILi8EEENSQ_INS5_IJNSA_ILi8EEESF_EEENS5_IJSF_SC_EEEEEEEvNS4_8identityENS4_28SM100_TMA_2SM_LOAD_MULTICASTES18_vS19_EENS_8epilogue10collective18CollectiveEpilogueINS1C_23Sm100TmaWarpSpecializedILi2ELi2ELi32ELb0ELb0EEEJNS5_IJNSA_ILi64EEESF_SF_EEENS5_IJNSQ_IS1H_SC_EENSQ_INS5_IJNSA_ILi32EEENSA_ILi2EEEEEENS5_IJSC_S1H_EEEEEEEEaSH_aSH_NS1C_6fusion15FusionCallbacksIS1G_NS1Q_17LinearCombinationIaiaiLNS_15FloatRoundStyleE2EEES1I_S1P_JEEENS4_5SM1004TMEM4LOAD26SM100_TMEM_LOAD_32dp32b32xENS4_13SM90_TMA_LOADENSZ_INS10_ILi1ELi4ELi3EEES13_NSQ_INS5_IJS14_S1K_EEENS5_IJS1K_SC_EEEEEEENS4_39AutoVectorizingCopyWithAssumedAlignmentILi128EEENS4_14SM90_TMA_STOREES25_S27_S27_EEEvvEEEEvNT_6ParamsE --------------------------
	.section	.text._ZN7cutlass13device_kernelINS_4gemm6kernel13GemmUniversalIN4cute5tupleIJiiiiEEENS1_10collective13CollectiveMmaINS1_35MainloopSm100TmaUmmaWarpSpecializedILi13ELi2ELi4ENS5_IJNS4_1CILi4EEENSA_ILi1EEESC_EEEEENS5_IJNSA_ILi128EEESF_SF_EEEaNS5_IJlSC_lEEEaSH_NS4_8TiledMMAINS4_8MMA_AtomIJNS4_21SM100_MMA_S8_2x1SM_SSIaaiLi128ELi128ELNS4_4UMMA5MajorE0ELSM_0ELNSL_8SaturateE0EEEEEENS4_6LayoutINS5_IJSC_SC_SC_EEENS5_IJNSA_ILi0EEESS_SS_EEEEENS5_IJNS4_10UnderscoreESV_SV_EEEEENS4_18SM100_TMA_2SM_LOADENS4_14ComposedLayoutINS4_7SwizzleILi3ELi4ELi3EEENS4_18smem_ptr_flag_bitsILi8EEENSQ_INS5_IJNSA_ILi8EEESF_EEENS5_IJSF_SC_EEEEEEEvNS4_8identityENS4_28SM100_TMA_2SM_LOAD_MULTICASTES18_vS19_EENS_8epilogue10collective18CollectiveEpilogueINS1C_23Sm100TmaWarpSpecializedILi2ELi2ELi32ELb0ELb0EEEJNS5_IJNSA_ILi64EEESF_SF_EEENS5_IJNSQ_IS1H_SC_EENSQ_INS5_IJNSA_ILi32EEENSA_ILi2EEEEEENS5_IJSC_S1H_EEEEEEEEaSH_aSH_NS1C_6fusion15FusionCallbacksIS1G_NS1Q_17LinearCombinationIaiaiLNS_15FloatRoundStyleE2EEES1I_S1P_JEEENS4_5SM1004TMEM4LOAD26SM100_TMEM_LOAD_32dp32b32xENS4_13SM90_TMA_LOADENSZ_INS10_ILi1ELi4ELi3EEES13_NSQ_INS5_IJS14_S1K_EEENS5_IJS1K_SC_EEEEEEENS4_39AutoVectorizingCopyWithAssumedAlignmentILi128EEENS4_14SM90_TMA_STOREES25_S27_S27_EEEvvEEEEvNT_6ParamsE,"ax",@progbits
	.align	128
.text._ZN7cutlass13device_kernelINS_4gemm6kernel13GemmUniversalIN4cute5tupleIJiiiiEEENS1_10collective13CollectiveMmaINS1_35MainloopSm100TmaUmmaWarpSpecializedILi13ELi2ELi4ENS5_IJNS4_1CILi4EEENSA_ILi1EEESC_EEEEENS5_IJNSA_ILi128EEESF_SF_EEEaNS5_IJlSC_lEEEaSH_NS4_8TiledMMAINS4_8MMA_AtomIJNS4_21SM100_MMA_S8_2x1SM_SSIaaiLi128ELi128ELNS4_4UMMA5MajorE0ELSM_0ELNSL_8SaturateE0EEEEEENS4_6LayoutINS5_IJSC_SC_SC_EEENS5_IJNSA_ILi0EEESS_SS_EEEEENS5_IJNS4_10UnderscoreESV_SV_EEEEENS4_18SM100_TMA_2SM_LOADENS4_14ComposedLayoutINS4_7SwizzleILi3ELi4ELi3EEENS4_18smem_ptr_flag_bitsILi8EEENSQ_INS5_IJNSA_ILi8EEESF_EEENS5_IJSF_SC_EEEEEEEvNS4_8identityENS4_28SM100_TMA_2SM_LOAD_MULTICASTES18_vS19_EENS_8epilogue10collective18CollectiveEpilogueINS1C_23Sm100TmaWarpSpecializedILi2ELi2ELi32ELb0ELb0EEEJNS5_IJNSA_ILi64EEESF_SF_EEENS5_IJNSQ_IS1H_SC_EENSQ_INS5_IJNSA_ILi32EEENSA_ILi2EEEEEENS5_IJSC_S1H_EEEEEEEEaSH_aSH_NS1C_6fusion15FusionCallbacksIS1G_NS1Q_17LinearCombinationIaiaiLNS_15FloatRoundStyleE2EEES1I_S1P_JEEENS4_5SM1004TMEM4LOAD26SM100_TMEM_LOAD_32dp32b32xENS4_13SM90_TMA_LOADENSZ_INS10_ILi1ELi4ELi3EEES13_NSQ_INS5_IJS14_S1K_EEENS5_IJS1K_SC_EEEEEEENS4_39AutoVectorizingCopyWithAssumedAlignmentILi128EEENS4_14SM90_TMA_STOREES25_S27_S27_EEEvvEEEEvNT_6ParamsE:
        .type           _ZN7cutlass13device_kernelINS_4gemm6kernel13GemmUniversalIN4cute5tupleIJiiiiEEENS1_10collective13CollectiveMmaINS1_35MainloopSm100TmaUmmaWarpSpecializedILi13ELi2ELi4ENS5_IJNS4_1CILi4EEENSA_ILi1EEESC_EEEEENS5_IJNSA_ILi128EEESF_SF_EEEaNS5_IJlSC_lEEEaSH_NS4_8TiledMMAINS4_8MMA_AtomIJNS4_21SM100_MMA_S8_2x1SM_SSIaaiLi128ELi128ELNS4_4UMMA5MajorE0ELSM_0ELNSL_8SaturateE0EEEEEENS4_6LayoutINS5_IJSC_SC_SC_EEENS5_IJNSA_ILi0EEESS_SS_EEEEENS5_IJNS4_10UnderscoreESV_SV_EEEEENS4_18SM100_TMA_2SM_LOADENS4_14ComposedLayoutINS4_7SwizzleILi3ELi4ELi3EEENS4_18smem_ptr_flag_bitsILi8EEENSQ_INS5_IJNSA_ILi8EEESF_EEENS5_IJSF_SC_EEEEEEEvNS4_8identityENS4_28SM100_TMA_2SM_LOAD_MULTICASTES18_vS19_EENS_8epilogue10collective18CollectiveEpilogueINS1C_23Sm100TmaWarpSpecializedILi2ELi2ELi32ELb0ELb0EEEJNS5_IJNSA_ILi64EEESF_SF_EEENS5_IJNSQ_IS1H_SC_EENSQ_INS5_IJNSA_ILi32EEENSA_ILi2EEEEEENS5_IJSC_S1H_EEEEEEEEaSH_aSH_NS1C_6fusion15FusionCallbacksIS1G_NS1Q_17LinearCombinationIaiaiLNS_15FloatRoundStyleE2EEES1I_S1P_JEEENS4_5SM1004TMEM4LOAD26SM100_TMEM_LOAD_32dp32b32xENS4_13SM90_TMA_LOADENSZ_INS10_ILi1ELi4ELi3EEES13_NSQ_INS5_IJS14_S1K_EEENS5_IJS1K_SC_EEEEEEENS4_39AutoVectorizingCopyWithAssumedAlignmentILi128EEENS4_14SM90_TMA_STOREES25_S27_S27_EEEvvEEEEvNT_6ParamsE,@function
        .size           _ZN7cutlass13device_kernelINS_4gemm6kernel13GemmUniversalIN4cute5tupleIJiiiiEEENS1_10collective13CollectiveMmaINS1_35MainloopSm100TmaUmmaWarpSpecializedILi13ELi2ELi4ENS5_IJNS4_1CILi4EEENSA_ILi1EEESC_EEEEENS5_IJNSA_ILi128EEESF_SF_EEEaNS5_IJlSC_lEEEaSH_NS4_8TiledMMAINS4_8MMA_AtomIJNS4_21SM100_MMA_S8_2x1SM_SSIaaiLi128ELi128ELNS4_4UMMA5MajorE0ELSM_0ELNSL_8SaturateE0EEEEEENS4_6LayoutINS5_IJSC_SC_SC_EEENS5_IJNSA_ILi0EEESS_SS_EEEEENS5_IJNS4_10UnderscoreESV_SV_EEEEENS4_18SM100_TMA_2SM_LOADENS4_14ComposedLayoutINS4_7SwizzleILi3ELi4ELi3EEENS4_18smem_ptr_flag_bitsILi8EEENSQ_INS5_IJNSA_ILi8EEESF_EEENS5_IJSF_SC_EEEEEEEvNS4_8identityENS4_28SM100_TMA_2SM_LOAD_MULTICASTES18_vS19_EENS_8epilogue10collective18CollectiveEpilogueINS1C_23Sm100TmaWarpSpecializedILi2ELi2ELi32ELb0ELb0EEEJNS5_IJNSA_ILi64EEESF_SF_EEENS5_IJNSQ_IS1H_SC_EENSQ_INS5_IJNSA_ILi32EEENSA_ILi2EEEEEENS5_IJSC_S1H_EEEEEEEEaSH_aSH_NS1C_6fusion15FusionCallbacksIS1G_NS1Q_17LinearCombinationIaiaiLNS_15FloatRoundStyleE2EEES1I_S1P_JEEENS4_5SM1004TMEM4LOAD26SM100_TMEM_LOAD_32dp32b32xENS4_13SM90_TMA_LOADENSZ_INS10_ILi1ELi4ELi3EEES13_NSQ_INS5_IJS14_S1K_EEENS5_IJS1K_SC_EEEEEEENS4_39AutoVectorizingCopyWithAssumedAlignmentILi128EEENS4_14SM90_TMA_STOREES25_S27_S27_EEEvvEEEEvNT_6ParamsE,(.L_x_191 - _ZN7cutlass13device_kernelINS_4gemm6kernel13GemmUniversalIN4cute5tupleIJiiiiEEENS1_10collective13CollectiveMmaINS1_35MainloopSm100TmaUmmaWarpSpecializedILi13ELi2ELi4ENS5_IJNS4_1CILi4EEENSA_ILi1EEESC_EEEEENS5_IJNSA_ILi128EEESF_SF_EEEaNS5_IJlSC_lEEEaSH_NS4_8TiledMMAINS4_8MMA_AtomIJNS4_21SM100_MMA_S8_2x1SM_SSIaaiLi128ELi128ELNS4_4UMMA5MajorE0ELSM_0ELNSL_8SaturateE0EEEEEENS4_6LayoutINS5_IJSC_SC_SC_EEENS5_IJNSA_ILi0EEESS_SS_EEEEENS5_IJNS4_10UnderscoreESV_SV_EEEEENS4_18SM100_TMA_2SM_LOADENS4_14ComposedLayoutINS4_7SwizzleILi3ELi4ELi3EEENS4_18smem_ptr_flag_bitsILi8EEENSQ_INS5_IJNSA_ILi8EEESF_EEENS5_IJSF_SC_EEEEEEEvNS4_8identityENS4_28SM100_TMA_2SM_LOAD_MULTICASTES18_vS19_EENS_8epilogue10collective18CollectiveEpilogueINS1C_23Sm100TmaWarpSpecializedILi2ELi2ELi32ELb0ELb0EEEJNS5_IJNSA_ILi64EEESF_SF_EEENS5_IJNSQ_IS1H_SC_EENSQ_INS5_IJNSA_ILi32EEENSA_ILi2EEEEEENS5_IJSC_S1H_EEEEEEEEaSH_aSH_NS1C_6fusion15FusionCallbacksIS1G_NS1Q_17LinearCombinationIaiaiLNS_15FloatRoundStyleE2EEES1I_S1P_JEEENS4_5SM1004TMEM4LOAD26SM100_TMEM_LOAD_32dp32b32xENS4_13SM90_TMA_LOADENSZ_INS10_ILi1ELi4ELi3EEES13_NSQ_INS5_IJS14_S1K_EEENS5_IJS1K_SC_EEEEEEENS4_39AutoVectorizingCopyWithAssumedAlignmentILi128EEENS4_14SM90_TMA_STOREES25_S27_S27_EEEvvEEEEvNT_6ParamsE)
        .other          _ZN7cutlass13device_kernelINS_4gemm6kernel13GemmUniversalIN4cute5tupleIJiiiiEEENS1_10collective13CollectiveMmaINS1_35MainloopSm100TmaUmmaWarpSpecializedILi13ELi2ELi4ENS5_IJNS4_1CILi4EEENSA_ILi1EEESC_EEEEENS5_IJNSA_ILi128EEESF_SF_EEEaNS5_IJlSC_lEEEaSH_NS4_8TiledMMAINS4_8MMA_AtomIJNS4_21SM100_MMA_S8_2x1SM_SSIaaiLi128ELi128ELNS4_4UMMA5MajorE0ELSM_0ELNSL_8SaturateE0EEEEEENS4_6LayoutINS5_IJSC_SC_SC_EEENS5_IJNSA_ILi0EEESS_SS_EEEEENS5_IJNS4_10UnderscoreESV_SV_EEEEENS4_18SM100_TMA_2SM_LOADENS4_14ComposedLayoutINS4_7SwizzleILi3ELi4ELi3EEENS4_18smem_ptr_flag_bitsILi8EEENSQ_INS5_IJNSA_ILi8EEESF_EEENS5_IJSF_SC_EEEEEEEvNS4_8identityENS4_28SM100_TMA_2SM_LOAD_MULTICASTES18_vS19_EENS_8epilogue10collective18CollectiveEpilogueINS1C_23Sm100TmaWarpSpecializedILi2ELi2ELi32ELb0ELb0EEEJNS5_IJNSA_ILi64EEESF_SF_EEENS5_IJNSQ_IS1H_SC_EENSQ_INS5_IJNSA_ILi32EEENSA_ILi2EEEEEENS5_IJSC_S1H_EEEEEEEEaSH_aSH_NS1C_6fusion15FusionCallbacksIS1G_NS1Q_17LinearCombinationIaiaiLNS_15FloatRoundStyleE2EEES1I_S1P_JEEENS4_5SM1004TMEM4LOAD26SM100_TMEM_LOAD_32dp32b32xENS4_13SM90_TMA_LOADENSZ_INS10_ILi1ELi4ELi3EEES13_NSQ_INS5_IJS14_S1K_EEENS5_IJS1K_SC_EEEEEEENS4_39AutoVectorizingCopyWithAssumedAlignmentILi128EEENS4_14SM90_TMA_STOREES25_S27_S27_EEEvvEEEEvNT_6ParamsE,@"STO_CUDA_ENTRY STV_DEFAULT"
_ZN7cutlass13device_kernelINS_4gemm6kernel13GemmUniversalIN4cute5tupleIJiiiiEEENS1_10collective13CollectiveMmaINS1_35MainloopSm100TmaUmmaWarpSpecializedILi13ELi2ELi4ENS5_IJNS4_1CILi4EEENSA_ILi1EEESC_EEEEENS5_IJNSA_ILi128EEESF_SF_EEEaNS5_IJlSC_lEEEaSH_NS4_8TiledMMAINS4_8MMA_AtomIJNS4_21SM100_MMA_S8_2x1SM_SSIaaiLi128ELi128ELNS4_4UMMA5MajorE0ELSM_0ELNSL_8SaturateE0EEEEEENS4_6LayoutINS5_IJSC_SC_SC_EEENS5_IJNSA_ILi0EEESS_SS_EEEEENS5_IJNS4_10UnderscoreESV_SV_EEEEENS4_18SM100_TMA_2SM_LOADENS4_14ComposedLayoutINS4_7SwizzleILi3ELi4ELi3EEENS4_18smem_ptr_flag_bitsILi8EEENSQ_INS5_IJNSA_ILi8EEESF_EEENS5_IJSF_SC_EEEEEEEvNS4_8identityENS4_28SM100_TMA_2SM_LOAD_MULTICASTES18_vS19_EENS_8epilogue10collective18CollectiveEpilogueINS1C_23Sm100TmaWarpSpecializedILi2ELi2ELi32ELb0ELb0EEEJNS5_IJNSA_ILi64EEESF_SF_EEENS5_IJNSQ_IS1H_SC_EENSQ_INS5_IJNSA_ILi32EEENSA_ILi2EEEEEENS5_IJSC_S1H_EEEEEEEEaSH_aSH_NS1C_6fusion15FusionCallbacksIS1G_NS1Q_17LinearCombinationIaiaiLNS_15FloatRoundStyleE2EEES1I_S1P_JEEENS4_5SM1004TMEM4LOAD26SM100_TMEM_LOAD_32dp32b32xENS4_13SM90_TMA_LOADENSZ_INS10_ILi1ELi4ELi3EEES13_NSQ_INS5_IJS14_S1K_EEENS5_IJS1K_SC_EEEEEEENS4_39AutoVectorizingCopyWithAssumedAlignmentILi128EEENS4_14SM90_TMA_STOREES25_S27_S27_EEEvvEEEEvNT_6ParamsE:
[----:B------:R-:W1:Y:S01]  /*0000*/  LDC R1, c[0x0][0x37c] ;  /* 0x0000df00ff017b82 */ /* 0x000e620000000800 */
[----:B------:R-:W2:Y:S01]  /*0010*/  S2R R87, SR_TID.X ;  /* 0x0000000000577919 */ /* 0x000ea20000002100 */
[----:B------:R-:W3:Y:S06]  /*0020*/  LDCU.64 UR8, c[0x0][0x890] ;  /* 0x00011200ff0877ac */ /* 0x000eec0008000a00 */
[----:B------:R-:W4:Y:S01]  /*0030*/  S2UR UR46, SR_CgaCtaId ;  /* 0x00000000002e79c3 */ /* 0x000f220000008800 */
[----:B------:R-:W-:Y:S02]  /*0040*/  PRMT R76, RZ, 0x7610, R76 ;  /* 0x00007610ff4c7816 */ /* 0x000fe4000000004c */
[----:B------:R-:W-:Y:S01]  /*0050*/  ELECT P1, URZ, PT ;  /* 0x0000000000ff782f */ /* 0x000fe20003820000 */
[----:B---3--:R-:W-:-:S04]  /*0060*/  UISETP.NE.U32.AND UP0, UPT, UR8, URZ, UPT ;  /* 0x000000ff0800728c */ /* 0x008fc8000bf05070 */
[----:B------:R-:W-:Y:S02]  /*0070*/  UISETP.NE.AND.EX UP0, UPT, UR9, URZ, UPT, UP0 ;  /* 0x000000ff0900728c */ /* 0x000fe4000bf05300 */
[----:B----4-:R-:W-:Y:S02]  /*0080*/  ULOP3.LUT UR45, UR46, 0x1, URZ, 0xc0, !UPT ;  /* 0x000000012e2d7892 */ /* 0x010fe4000f8ec0ff */
[----:B------:R-:W-:Y:S01]  /*0090*/  ULOP3.LUT UR48, UR46, 0x1, URZ, 0x3c, !UPT ;  /* 0x000000012e307892 */ /* 0x000fe2000f8e3cff */
[----:B--2---:R-:W-:-:S05]  /*00a0*/  SHF.R.U32.HI R77, RZ, 0x5, R87 ;  /* 0x00000005ff4d7819 */ /* 0x004fca0000011657 */
[----:B------:R-:W2:Y:S02]  /*00b0*/  SHFL.IDX PT, R0, R77, RZ, 0x1f ;  /* 0x00001fff4d007589 */ /* 0x000ea400000e0000 */
[----:B--2---:R-:W-:Y:S01]  /*00c0*/  R2UR UR18, R0 ;  /* 0x00000000001272ca */ /* 0x004fe200000e0000 */
[----:B-1----:R-:W-:-:S14]  /*00d0*/  BRA.U UP0, `(.L_x_0) ;  /* 0x0000000100307547 */ /* 0x002fdc000b800000 */
[----:B------:R-:W1:Y:S02]  /*00e0*/  LDCU.64 UR4, c[0x0][0x888] ;  /* 0x00011100ff0477ac */ /* 0x000e640008000a00 */
[----:B-1----:R-:W-:-:S04]  /*00f0*/  UISETP.NE.U32.AND UP0, UPT, UR4, URZ, UPT ;  /* 0x000000ff0400728c */ /* 0x002fc8000bf05070 */
[----:B------:R-:W-:-:S09]  /*0100*/  UISETP.NE.AND.EX UP0, UPT, UR5, URZ, UPT, UP0 ;  /* 0x000000ff0500728c */ /* 0x000fd2000bf05300 */
[----:B------:R-:W-:Y:S05]  /*0110*/  BRA.U !UP0, `(.L_x_1) ;  /* 0x0000000108147547 */ /* 0x000fea000b800000 */
[----:B------:R-:W1:Y:S01]  /*0120*/  LDC.64 R40, c[0x0][0x888] ;  /* 0x00022200ff287b82 */ /* 0x000e620000000a00 */
[----:B------:R-:W1:Y:S02]  /*0130*/  LDCU.64 UR4, c[0x0][0x358] ;  /* 0x00006b00ff0477ac */ /* 0x000e640008000a00 */
[----:B-1----:R1:W5:Y:S01]  /*0140*/  LDG.E R40, desc[UR4][R40.64] ;  /* 0x0000000428287981 */ /* 0x002362000c1e1900 */
[----:B------:R-:W-:Y:S01]  /*0150*/  HFMA2 R76, -RZ, RZ, 0, 5.9604644775390625e-08 ;  /* 0x00000001ff4c7431 */ /* 0x000fe200000001ff */
[----:B------:R-:W-:Y:S05]  /*0160*/  BRA `(.L_x_0) ;  /* 0x00000000000c7947 */ /* 0x000fea0003800000 */
.L_x_1:
[----:B------:R-:W1:Y:S01]  /*0170*/  LDCU UR4, c[0x0][0x880] ;  /* 0x00011000ff0477ac */ /* 0x000e620008000800 */
[----:B------:R-:W-:Y:S01]  /*0180*/  HFMA2 R76, -RZ, RZ, 0, 5.9604644775390625e-08 ;  /* 0x00000001ff4c7431 */ /* 0x000fe200000001ff */
[----:B-1----:R-:W-:-:S07]  /*0190*/  MOV R40, UR4 ;  /* 0x0000000400287c02 */ /* 0x002fce0008000f00 */
.L_x_0:
[----:B------:R-:W2:Y:S02]  /*01a0*/  LDCU.64 UR4, c[0x0][0x8b0] ;  /* 0x00011600ff0477ac */ /* 0x000ea40008000a00 */
[----:B--2---:R-:W-:-:S04]  /*01b0*/  UISETP.NE.U32.AND UP0, UPT, UR4, URZ, UPT ;  /* 0x000000ff0400728c */ /* 0x004fc8000bf05070 */
[----:B------:R-:W-:-:S09]  /*01c0*/  UISETP.NE.AND.EX UP0, UPT, UR5, URZ, UPT, UP0 ;  /* 0x000000ff0500728c */ /* 0x000fd2000bf05300 */
[----:B------:R-:W-:Y:S05]  /*01d0*/  BRA.U UP0, `(.L_x_2) ;  /* 0x0000000100287547 */ /* 0x000fea000b800000 */
[----:B------:R-:W2:Y:S02]  /*01e0*/  LDCU.64 UR4, c[0x0][0x8a8] ;  /* 0x00011500ff0477ac */ /* 0x000ea40008000a00 */
[----:B--2---:R-:W-:-:S04]  /*01f0*/  UISETP.NE.U32.AND UP0, UPT, UR4, URZ, UPT ;  /* 0x000000ff0400728c */ /* 0x004fc8000bf05070 */
[----:B------:R-:W-:-:S09]  /*0200*/  UISETP.NE.AND.EX UP0, UPT, UR5, URZ, UPT, UP0 ;  /* 0x000000ff0500728c */ /* 0x000fd2000bf05300 */
[----:B------:R-:W-:Y:S05]  /*0210*/  BRA.U !UP0, `(.L_x_3) ;  /* 0x0000000108107547 */ /* 0x000fea000b800000 */
[----:B------:R-:W2:Y:S01]  /*0220*/  LDC.64 R38, c[0x0][0x8a8] ;  /* 0x00022a00ff267b82 */ /* 0x000ea20000000a00 */
[----:B------:R-:W2:Y:S02]  /*0230*/  LDCU.64 UR4, c[0x0][0x358] ;  /* 0x00006b00ff0477ac */ /* 0x000ea40008000a00 */
[----:B--2---:R2:W5:Y:S01]  /*0240*/  LDG.E R38, desc[UR4][R38.64] ;  /* 0x0000000426267981 */ /* 0x004562000c1e1900 */
[----:B------:R-:W-:Y:S05]  /*0250*/  BRA `(.L_x_2) ;  /* 0x0000000000087947 */ /* 0x000fea0003800000 */
.L_x_3:
[----:B------:R-:W2:Y:S02]  /*0260*/  LDCU UR4, c[0x0][0x8a0] ;  /* 0x00011400ff0477ac */ /* 0x000ea40008000800 */
[----:B--2---:R-:W-:Y:S02]  /*0270*/  MOV R38, UR4 ;  /* 0x0000000400267c02 */ /* 0x004fe40008000f00 */
.L_x_2:
[----:B------:R-:W-:Y:S01]  /*0280*/  IMAD.U32 R0, RZ, RZ, UR18 ;  /* 0x00000012ff007e24 */ /* 0x000fe2000f8e00ff */
[----:B------:R-:W-:Y:S04]  /*0290*/  BSSY.RECONVERGENT B0, `(.L_x_4) ;  /* 0x000000c000007945 */ /* 0x000fe80003800200 */
[C---:B------:R-:W-:Y:S02]  /*02a0*/  ISETP.NE.OR P2, PT, R0.reuse, 0x1, !P1 ;  /* 0x000000010000780c */ /* 0x040fe40004f45670 */
[----:B------:R-:W-:-:S11]  /*02b0*/  ISETP.NE.OR P0, PT, R0, 0x3, !P1 ;  /* 0x000000030000780c */ /* 0x000fd60004f05670 */
[----:B------:R-:W-:Y:S05]  /*02c0*/  @P2 BRA `(.L_x_5) ;  /* 0x0000000000202947 */ /* 0x000fea0003800000 */
[----:B------:R-:W3:Y:S02]  /*02d0*/  LDCU.64 UR4, c[0x0][0x348] ;  /* 0x00006900ff0477ac */ /* 0x000ee40008000a00 */
[----:B---3--:R-:W-:Y:S02]  /*02e0*/  UIADD3 UR6, UP1, UPT, UR4, 0x80, URZ ;  /* 0x0000008004067890 */ /* 0x008fe4000ff3e0ff */
[----:B------:R-:W-:Y:S02]  /*02f0*/  UIADD3 UR4, UP0, UPT, UR4, 0x180, URZ ;  /* 0x0000018004047890 */ /* 0x000fe4000ff1e0ff */
[----:B------:R-:W-:Y:S02]  /*0300*/  UIADD3.X UR7, UPT, UPT, URZ, UR5, URZ, UP1, !UPT ;  /* 0x00000005ff077290 */ /* 0x000fe40008ffe4ff */
[----:B------:R-:W-:-:S07]  /*0310*/  UIADD3.X UR5, UPT, UPT, URZ, UR5, URZ, UP0, !UPT ;  /* 0x00000005ff057290 */ /* 0x000fce00087fe4ff */
[----:B------:R3:W-:Y:S02]  /*0320*/  UTMACCTL.PF [UR6] ;  /* 0x00000000060079b9 */ /* 0x0007e40008040000 */
[----:B------:R3:W-:Y:S02]  /*0330*/  UTMACCTL.PF [UR4] ;  /* 0x00000000040079b9 */ /* 0x0007e40008040000 */
[----:B---3--:R-:W-:Y:S01]  /*0340*/  NOP ;  /* 0x0000000000007918 */ /* 0x008fe20000000000 */
.L_x_5:
[----:B------:R-:W-:Y:S05]  /*0350*/  BSYNC.RECONVERGENT B0 ;  /* 0x0000000000007941 */ /* 0x000fea0003800200 */
.L_x_4:
[----:B------:R-:W-:Y:S04]  /*0360*/  BSSY.RECONVERGENT B0, `(.L_x_6) ;  /* 0x000000a000007945 */ /* 0x000fe80003800200 */
        /* <DEDUP_REMOVED lines=9> */
.L_x_7:
[----:B------:R-:W-:Y:S05]  /*0400*/  BSYNC.RECONVERGENT B0 ;  /* 0x0000000000007941 */ /* 0x000fea0003800200 */
.L_x_6:
[----:B------:R-:W3:Y:S01]  /*0410*/  LDCU.64 UR4, c[0x0][0x888] ;  /* 0x00011100ff0477ac */ /* 0x000ee20008000a00 */
[----:B------:R-:W-:Y:S02]  /*0420*/  UISETP.EQ.U32.AND UP2, UPT, UR8, URZ, UPT ;  /* 0x000000ff0800728c */ /* 0x000fe4000bf42070 */
[----:B------:R-:W-:Y:S02]  /*0430*/  UPLOP3.LUT UP4, UPT, UPT, UPT, UPT, 0x80, 0x8 ;  /* 0x000000000008789c */ /* 0x000fe40003f8f070 */
[----:B---3--:R-:W-:-:S04]  /*0440*/  UISETP.NE.U32.AND UP0, UPT, UR4, URZ, UPT ;  /* 0x000000ff0400728c */ /* 0x008fc8000bf05070 */
[----:B------:R-:W-:-:S04]  /*0450*/  UISETP.NE.AND.EX UP1, UPT, UR5, URZ, UPT, UP0 ;  /* 0x000000ff0500728c */ /* 0x000fc8000bf25300 */
[----:B------:R-:W-:-:S04]  /*0460*/  UISETP.EQ.OR.EX UP3, UPT, UR9, URZ, !UP1, UP2 ;  /* 0x000000ff0900728c */ /* 0x000fc8000cf62720 */
[----:B------:R-:W-:-:S06]  /*0470*/  UP2UR UR4, UPR, URZ, 0x8 ;  /* 0x00000008ff047883 */ /* 0x000fcc0008000000 */
[----:B------:R-:W-:Y:S01]  /*0480*/  MOV R79, UR4 ;  /* 0x00000004004f7c02 */ /* 0x000fe20008000f00 */
[----:B------:R-:W-:Y:S06]  /*0490*/  BRA.U !UP3, `(.L_x_8) ;  /* 0x000000010b207547 */ /* 0x000fec000b800000 */
[----:B-----5:R-:W-:Y:S01]  /*04a0*/  R2UR UR5, R40 ;  /* 0x00000000280572ca */ /* 0x020fe200000e0000 */
[----:B------:R-:W-:Y:S02]  /*04b0*/  UISETP.NE.U32.AND UP2, UPT, UR8, URZ, UPT ;  /* 0x000000ff0800728c */ /* 0x000fe4000bf45070 */
[----:B------:R-:W-:Y:S02]  /*04c0*/  USEL UR4, URZ, 0xffffffff, UP1 ;  /* 0xffffffffff047887 */ /* 0x000fe40008800000 */
[----:B------:R-:W-:-:S08]  /*04d0*/  UISETP.NE.AND.EX UP2, UPT, UR9, URZ, UPT, UP2 ;  /* 0x000000ff0900728c */ /* 0x000fd0000bf45320 */
[----:B------:R-:W-:-:S04]  /*04e0*/  UISETP.NE.AND UP0, UPT, UR5, URZ, UPT ;  /* 0x000000ff0500728c */ /* 0x000fc8000bf05270 */
[----:B------:R-:W-:-:S04]  /*04f0*/  @!UP2 USEL UR4, URZ, 0xffffffff, UP0 ;  /* 0xffffffffff04a887 */ /* 0x000fc80008000000 */
[----:B------:R-:W-:-:S04]  /*0500*/  ULOP3.LUT UR4, UR4, 0x1, URZ, 0xc0, !UPT ;  /* 0x0000000104047892 */ /* 0x000fc8000f8ec0ff */
[----:B------:R-:W-:-:S11]  /*0510*/  UISETP.NE.U32.AND UP4, UPT, UR4, 0x1, UPT ;  /* 0x000000010400788c */ /* 0x000fd6000bf85070 */
.L_x_8:
[----:B------:R-:W3:Y:S01]  /*0520*/  SHFL.IDX PT, R0, R77, RZ, 0x1f ;  /* 0x00001fff4d007589 */ /* 0x000ee200000e0000 */
[----:B------:R-:W-:-:S04]  /*0530*/  UISETP.NE.AND UP0, UPT, UR18, 0x2, UPT ;  /* 0x000000021200788c */ /* 0x000fc8000bf05270 */
[----:B------:R-:W-:Y:S02]  /*0540*/  UISETP.EQ.AND UP2, UPT, UR45, URZ, !UP0 ;  /* 0x000000ff2d00728c */ /* 0x000fe4000c742270 */
[----:B------:R-:W-:-:S04]  /*0550*/  USEL UR43, URZ, 0x1, UP0 ;  /* 0x00000001ff2b7887 */ /* 0x000fc80008000000 */
[----:B------:R-:W-:Y:S02]  /*0560*/  PLOP3.LUT P3, PT, P1, PT, UP2, 0x80, 0x8 ;  /* 0x000000000008781c */ /* 0x000fe40000f6f028 */
[----:B---3--:R-:W-:-:S13]  /*0570*/  ISETP.NE.AND P0, PT, R0, RZ, PT ;  /* 0x000000ff0000720c */ /* 0x008fda0003f05270 */
[----:B------:R-:W-:Y:S05]  /*0580*/  @P0 BRA `(.L_x_9) ;  /* 0x0000000000a80947 */ /* 0x000fea0003800000 */
[----:B------:R-:W-:Y:S01]  /*0590*/  ELECT P0, URZ, PT ;  /* 0x0000000000ff782f */ /* 0x000fe20003800000 */
[----:B------:R-:W-:-:S12]  /*05a0*/  BSSY.RECONVERGENT B0, `(.L_x_9) ;  /* 0x0000028000007945 */ /* 0x000fd80003800200 */
[----:B------:R-:W-:Y:S05]  /*05b0*/  @!P0 BRA `(.L_x_10) ;  /* 0x0000000000988947 */ /* 0x000fea0003800000 */
[----:B------:R-:W-:Y:S01]  /*05c0*/  UMOV UR4, 0x400 ;  /* 0x0000040000047882 */ /* 0x000fe20000000000 */
[----:B------:R-:W-:Y:S01]  /*05d0*/  UMOV UR8, 0x1 ;  /* 0x0000000100087882 */ /* 0x000fe20000000000 */
[----:B------:R-:W-:Y:S01]  /*05e0*/  UMOV UR6, 0x2 ;  /* 0x0000000200067882 */ /* 0x000fe20000000000 */
[----:B------:R-:W-:Y:S02]  /*05f0*/  ULEA UR4, UR46, UR4, 0x18 ;  /* 0x000000042e047291 */ /* 0x000fe4000f8ec0ff */
[----:B------:R-:W-:-:S04]  /*0600*/  UIADD3 UR8, UPT, UPT, -UR8, 0x100000, URZ ;  /* 0x0010000008087890 */ /* 0x000fc8000fffe1ff */
[----:B------:R-:W-:Y:S02]  /*0610*/  USHF.L.U32 UR9, UR8, 0xb, URZ ;  /* 0x0000000b08097899 */ /* 0x000fe400080006ff */
[----:B------:R-:W-:Y:S02]  /*0620*/  USHF.L.U32 UR8, UR8, 0x1, URZ ;  /* 0x0000000108087899 */ /* 0x000fe400080006ff */
[----:B------:R-:W-:-:S04]  /*0630*/  UIADD3 UR6, UPT, UPT, -UR6, 0x100000, URZ ;  /* 0x0010000006067890 */ /* 0x000fc8000fffe1ff */
[----:B------:R-:W-:Y:S02]  /*0640*/  USHF.L.U32 UR7, UR6, 0xb, URZ ;  /* 0x0000000b06077899 */ /* 0x000fe400080006ff */
[----:B------:R-:W-:Y:S01]  /*0650*/  USHF.L.U32 UR6, UR6, 0x1, URZ ;  /* 0x0000000106067899 */ /* 0x000fe200080006ff */
[----:B------:R-:W3:Y:S03]  /*0660*/  FENCE.VIEW.ASYNC.S ;  /* 0x00000000000073c6 */ /* 0x000ee60000000000 */
[----:B---3--:R3:W4:Y:S08]  /*0670*/  SYNCS.EXCH.64 URZ, [UR4], UR8 ;  /* 0x0000000804ff75b2 */ /* 0x0087300008000100 */
[----:B------:R3:W1:Y:S01]  /*0680*/  SYNCS.EXCH.64 URZ, [UR4+0x68], UR6 ;  /* 0x0000680604ff75b2 */ /* 0x0006620008000100 */
        /* <DEDUP_REMOVED lines=23> */
[----:B------:R3:W1:Y:S02]  /*0800*/  SYNCS.EXCH.64 URZ, [UR4+0xc8], UR6 ;  /* 0x0000c80604ff75b2 */ /* 0x0006640008000100 */
[----:B---34-:R-:W-:Y:S01]  /*0810*/  NOP ;  /* 0x0000000000007918 */ /* 0x018fe20000000000 */
.L_x_10:
[----:B------:R-:W-:Y:S05]  /*0820*/  BSYNC.RECONVERGENT B0 ;  /* 0x0000000000007941 */ /* 0x000fea0003800200 */
.L_x_9:
[----:B------:R-:W3:Y:S01]  /*0830*/  SHFL.IDX PT, R0, R77, RZ, 0x1f ;  /* 0x00001fff4d007589 */ /* 0x000ee200000e0000 */
[----:B------:R-:W-:Y:S01]  /*0840*/  NOP ;  /* 0x0000000000007918 */ /* 0x000fe20000000000 */
[----:B---3--:R-:W-:-:S13]  /*0850*/  ISETP.NE.AND P0, PT, R0, 0x1, PT ;  /* 0x000000010000780c */ /* 0x008fda0003f05270 */
[----:B------:R-:W-:Y:S05]  /*0860*/  @P0 BRA `(.L_x_11) ;  /* 0x0000000000440947 */ /* 0x000fea0003800000 */
        /* <DEDUP_REMOVED lines=10> */
[----:B------:R-:W-:Y:S01]  /*0910*/  ELECT P0, URZ, PT ;  /* 0x0000000000ff782f */ /* 0x000fe20003800000 */
[----:B------:R-:W3:Y:S02]  /*0920*/  FENCE.VIEW.ASYNC.S ;  /* 0x00000000000073c6 */ /* 0x000ee40000000000 */
[----:B---3--:R3:W4:Y:S08]  /*0930*/  SYNCS.EXCH.64 URZ, [UR4+0xd0], UR8 ;  /* 0x0000d00804ff75b2 */ /* 0x0087300008000100 */
[----:B------:R3:W1:Y:S01]  /*0940*/  SYNCS.EXCH.64 URZ, [UR4+0xe0], UR6 ;  /* 0x0000e00604ff75b2 */ /* 0x0006620008000100 */
[----:B------:R3:W1:Y:S01]  /*0950*/  SYNCS.EXCH.64 URZ, [UR4+0xd8], UR8 ;  /* 0x0000d80804ff75b2 */ /* 0x0006620008000100 */
[----:B------:R3:W1:Y:S01]  /*0960*/  SYNCS.EXCH.64 URZ, [UR4+0xe8], UR6 ;  /* 0x0000e80604ff75b2 */ /* 0x0006620008000100 */
[----:B------:R-:W-:Y:S01]  /*0970*/  NOP ;  /* 0x0000000000007918 */ /* 0x000fe20000000000 */
.L_x_11:
[----:B------:R-:W2:Y:S01]  /*0980*/  SHFL.IDX PT, R0, R77, RZ, 0x1f ;  /* 0x00001fff4d007589 */ /* 0x000ea200000e0000 */
[----:B------:R-:W-:Y:S01]  /*0990*/  NOP ;  /* 0x0000000000007918 */ /* 0x000fe20000000000 */
[----:B--2---:R-:W-:-:S13]  /*09a0*/  ISETP.NE.AND P0, PT, R0, 0x3, PT ;  /* 0x000000030000780c */ /* 0x004fda0003f05270 */
[----:B------:R-:W-:Y:S05]  /*09b0*/  @P0 BRA `(.L_x_12) ;  /* 0x00000000002c0947 */ /* 0x000fea0003800000 */
[----:B---3--:R-:W-:Y:S01]  /*09c0*/  UMOV UR6, 0x400 ;  /* 0x0000040000067882 */ /* 0x008fe20000000000 */
[----:B------:R-:W-:Y:S01]  /*09d0*/  UMOV UR4, 0x20 ;  /* 0x0000002000047882 */ /* 0x000fe20000000000 */
[----:B------:R-:W-:Y:S02]  /*09e0*/  ULEA UR6, UR46, UR6, 0x18 ;  /* 0x000000062e067291 */ /* 0x000fe4000f8ec0ff */
[----:B------:R-:W-:-:S04]  /*09f0*/  UIADD3 UR4, UPT, UPT, -UR4, 0x100000, URZ ;  /* 0x0010000004047890 */ /* 0x000fc8000fffe1ff */
[----:B------:R-:W-:Y:S02]  /*0a00*/  USHF.L.U32 UR5, UR4, 0xb, URZ ;  /* 0x0000000b04057899 */ /* 0x000fe400080006ff */
[----:B------:R-:W-:Y:S01]  /*0a10*/  USHF.L.U32 UR4, UR4, 0x1, URZ ;  /* 0x0000000104047899 */ /* 0x000fe200080006ff */
[----:B------:R-:W-:Y:S01]  /*0a20*/  ELECT P0, URZ, PT ;  /* 0x0000000000ff782f */ /* 0x000fe20003800000 */
[----:B------:R-:W2:Y:S10]  /*0a30*/  FENCE.VIEW.ASYNC.S ;  /* 0x00000000000073c6 */ /* 0x000eb40000000000 */
[----:B--2---:R2:W3:Y:S01]  /*0a40*/  SYNCS.EXCH.64 URZ, [UR6+0xf0], UR4 ;  /* 0x0000f00406ff75b2 */ /* 0x0044e20008000100 */
[----:B------:R2:W1:Y:S01]  /*0a50*/  SYNCS.EXCH.64 URZ, [UR6+0xf8], UR4 ;  /* 0x0000f80406ff75b2 */ /* 0x0004620008000100 */
[----:B------:R-:W-:Y:S01]  /*0a60*/  NOP ;  /* 0x0000000000007918 */ /* 0x000fe20000000000 */
.L_x_12:
[----:B------:R-:W4:Y:S01]  /*0a70*/  SHFL.IDX PT, R0, R77, RZ, 0x1f ;  /* 0x00001fff4d007589 */ /* 0x000f2200000e0000 */
[----:B------:R-:W-:Y:S01]  /*0a80*/  NOP ;  /* 0x0000000000007918 */ /* 0x000fe20000000000 */
[----:B----4-:R-:W-:-:S13]  /*0a90*/  ISETP.NE.AND P0, PT, R0, 0x4, PT ;  /* 0x000000040000780c */ /* 0x010fda0003f05270 */
[----:B------:R-:W-:Y:S05]  /*0aa0*/  @P0 BRA `(.L_x_13) ;  /* 0x0000000000480947 */ /* 0x000fea0003800000 */
[----:B--23--:R-:W-:Y:S01]  /*0ab0*/  UMOV UR4, 0x3a0 ;  /* 0x000003a000047882 */ /* 0x00cfe20000000000 */
[----:B------:R-:W-:Y:S01]  /*0ac0*/  UMOV UR6, 0x400 ;  /* 0x0000040000067882 */ /* 0x000fe20000000000 */
[----:B------:R-:W-:Y:S01]  /*0ad0*/  USEL UR4, UR4, 0x320, UP4 ;  /* 0x0000032004047887 */ /* 0x000fe2000a000000 */
        /* <DEDUP_REMOVED lines=9> */
[----:B------:R-:W2:Y:S02]  /*0b70*/  FENCE.VIEW.ASYNC.S ;  /* 0x00000000000073c6 */ /* 0x000ea40000000000 */
[----:B--2---:R4:W2:Y:S08]  /*0b80*/  SYNCS.EXCH.64 URZ, [UR6+0x100], UR8 ;  /* 0x0001000806ff75b2 */ /* 0x0048b00008000100 */
[----:B------:R4:W3:Y:S01]  /*0b90*/  SYNCS.EXCH.64 URZ, [UR6+0x110], UR4 ;  /* 0x0001100406ff75b2 */ /* 0x0008e20008000100 */
[----:B------:R4:W1:Y:S01]  /*0ba0*/  SYNCS.EXCH.64 URZ, [UR6+0x108], UR8 ;  /* 0x0001080806ff75b2 */ /* 0x0008620008000100 */
[----:B------:R4:W1:Y:S02]  /*0bb0*/  SYNCS.EXCH.64 URZ, [UR6+0x118], UR4 ;  /* 0x0001180406ff75b2 */ /* 0x0008640008000100 */
[----:B----4-:R-:W-:Y:S01]  /*0bc0*/  NOP ;  /* 0x0000000000007918 */ /* 0x010fe20000000000 */
.L_x_13:
[----:B------:R-:W4:Y:S01]  /*0bd0*/  SHFL.IDX PT, R0, R77, RZ, 0x1f ;  /* 0x00001fff4d007589 */ /* 0x000f2200000e0000 */
[----:B------:R-:W-:Y:S01]  /*0be0*/  NOP ;  /* 0x0000000000007918 */ /* 0x000fe20000000000 */
[----:B----4-:R-:W-:-:S13]  /*0bf0*/  ISETP.NE.AND P0, PT, R0, 0x5, PT ;  /* 0x000000050000780c */ /* 0x010fda0003f05270 */
[----:B------:R-:W-:Y:S05]  /*0c00*/  @P0 BRA `(.L_x_14) ;  /* 0x0000000000540947 */ /* 0x000fea0003800000 */
[----:B--23--:R-:W-:Y:S01]  /*0c10*/  UMOV UR4, 0x400 ;  /* 0x0000040000047882 */ /* 0x00cfe20000000000 */
        /* <DEDUP_REMOVED lines=14> */
[----:B------:R4:W1:Y:S01]  /*0d00*/  SYNCS.EXCH.64 URZ, [UR4+0x148], UR8 ;  /* 0x0001480804ff75b2 */ /* 0x0008620008000100 */
[----:B------:R4:W1:Y:S01]  /*0d10*/  SYNCS.EXCH.64 URZ, [UR4+0x130], UR6 ;  /* 0x0001300604ff75b2 */ /* 0x0008620008000100 */
[----:B------:R4:W1:Y:S01]  /*0d20*/  SYNCS.EXCH.64 URZ, [UR4+0x150], UR8 ;  /* 0x0001500804ff75b2 */ /* 0x0008620008000100 */
[----:B------:R4:W1:Y:S01]  /*0d30*/  SYNCS.EXCH.64 URZ, [UR4+0x138], UR6 ;  /* 0x0001380604ff75b2 */ /* 0x0008620008000100 */
[----:B------:R4:W1:Y:S02]  /*0d40*/  SYNCS.EXCH.64 URZ, [UR4+0x158], UR8 ;  /* 0x0001580804ff75b2 */ /* 0x0008640008000100 */
[----:B----4-:R-:W-:Y:S01]  /*0d50*/  NOP ;  /* 0x0000000000007918 */ /* 0x010fe20000000000 */
.L_x_14:
[----:B------:R-:W4:Y:S01]  /*0d60*/  SHFL.IDX PT, R0, R77, RZ, 0x1f ;  /* 0x00001fff4d007589 */ /* 0x000f2200000e0000 */
[----:B------:R-:W-:Y:S01]  /*0d70*/  ISETP.NE.OR P1, PT, RZ, UR18, !P1 ;  /* 0x00000012ff007c0c */ /* 0x000fe2000cf25670 */
[----:B------:R-:W-:Y:S01]  /*0d80*/  NOP ;  /* 0x0000000000007918 */ /* 0x000fe20000000000 */
[----:B----4-:R-:W-:-:S13]  /*0d90*/  ISETP.NE.AND P0, PT, R0, 0x3, PT ;  /* 0x000000030000780c */ /* 0x010fda0003f05270 */
[----:B------:R-:W-:Y:S05]  /*0da0*/  @P0 BRA `(.L_x_15) ;  /* 0x0000000000340947 */ /* 0x000fea0003800000 */
[----:B--23--:R-:W-:Y:S01]  /*0db0*/  UMOV UR4, 0x400 ;  /* 0x0000040000047882 */ /* 0x00cfe20000000000 */
[----:B------:R-:W-:Y:S01]  /*0dc0*/  UMOV UR6, 0x20 ;  /* 0x0000002000067882 */ /* 0x000fe20000000000 */
[----:B------:R-:W-:Y:S02]  /*0dd0*/  ULEA UR4, UR46, UR4, 0x18 ;  /* 0x000000042e047291 */ /* 0x000fe4000f8ec0ff */
[----:B------:R-:W-:-:S04]  /*0de0*/  UIADD3 UR6, UPT, UPT, -UR6, 0x100000, URZ ;  /* 0x0010000006067890 */ /* 0x000fc8000fffe1ff */
[----:B------:R-:W-:Y:S02]  /*0df0*/  USHF.L.U32 UR7, UR6, 0xb, URZ ;  /* 0x0000000b06077899 */ /* 0x000fe400080006ff */
[----:B------:R-:W-:Y:S01]  /*0e00*/  USHF.L.U32 UR6, UR6, 0x1, URZ ;  /* 0x0000000106067899 */ /* 0x000fe200080006ff */
[----:B------:R-:W-:Y:S01]  /*0e10*/  ELECT P0, URZ, PT ;  /* 0x0000000000ff782f */ /* 0x000fe20003800000 */
[----:B------:R-:W2:Y:S10]  /*0e20*/  FENCE.VIEW.ASYNC.S ;  /* 0x00000000000073c6 */ /* 0x000eb40000000000 */
[----:B--2---:R4:W2:Y:S01]  /*0e30*/  SYNCS.EXCH.64 URZ, [UR4+0x160], UR6 ;  /* 0x0001600604ff75b2 */ /* 0x0048a20008000100 */
[----:B------:R4:W3:Y:S01]  /*0e40*/  SYNCS.EXCH.64 URZ, [UR4+0x170], UR6 ;  /* 0x0001700604ff75b2 */ /* 0x0008e20008000100 */
[----:B------:R4:W1:Y:S01]  /*0e50*/  SYNCS.EXCH.64 URZ, [UR4+0x168], UR6 ;  /* 0x0001680604ff75b2 */ /* 0x0008620008000100 */
[----:B------:R4:W1:Y:S02]  /*0e60*/  SYNCS.EXCH.64 URZ, [UR4+0x178], UR6 ;  /* 0x0001780604ff75b2 */ /* 0x0008640008000100 */
[----:B----4-:R-:W-:Y:S01]  /*0e70*/  NOP ;  /* 0x0000000000007918 */ /* 0x010fe20000000000 */
.L_x_15:
[----:B------:R-:W-:Y:S01]  /*0e80*/  VOTEU.ALL UP0, P1 ;  /* 0x0000000000ff7886 */ /* 0x000fe20000800000 */
[----:B--23--:R-:W-:Y:S01]  /*0e90*/  UMOV UR4, 0x20 ;  /* 0x0000002000047882 */ /* 0x00cfe20000000000 */
[----:B------:R-:W2:Y:S01]  /*0ea0*/  LDCU UR7, c[0x0][0x36c] ;  /* 0x00006d80ff0777ac */ /* 0x000ea20008000800 */
[----:B------:R-:W-:Y:S01]  /*0eb0*/  NOP ;  /* 0x0000000000007918 */ /* 0x000fe20000000000 */
[----:B------:R-:W-:Y:S01]  /*0ec0*/  LOP3.LUT R0, R87, 0x1f, RZ, 0xc0, !PT ;  /* 0x0000001f57007812 */ /* 0x000fe200078ec0ff */
[----:B------:R-:W-:Y:S01]  /*0ed0*/  @!UP0 UMOV UR6, 0x400 ;  /* 0x0000040000068882 */ /* 0x000fe20000000000 */
[----:B------:R-:W-:-:S04]  /*0ee0*/  @!UP0 UIADD3 UR4, UPT, UPT, -UR4, 0x100000, URZ ;  /* 0x0010000004048890 */ /* 0x000fc8000fffe1ff */
[----:B------:R-:W-:Y:S02]  /*0ef0*/  @!UP0 USHF.L.U32 UR5, UR4, 0xb, URZ ;  /* 0x0000000b04058899 */ /* 0x000fe400080006ff */
[----:B------:R-:W-:Y:S02]  /*0f00*/  @!UP0 USHF.L.U32 UR4, UR4, 0x1, URZ ;  /* 0x0000000104048899 */ /* 0x000fe400080006ff */
[----:B------:R-:W-:Y:S01]  /*0f10*/  @!UP0 ULEA UR6, UR46, UR6, 0x18 ;  /* 0x000000062e068291 */ /* 0x000fe2000f8ec0ff */
[----:B------:R-:W-:Y:S01]  /*0f20*/  VOTEU.ALL UP0, P1 ;  /* 0x0000000000ff7886 */ /* 0x000fe20000800000 */
[----:B------:R-:W-:Y:S02]  /*0f30*/  UISETP.NE.AND UP5, UPT, UR18, URZ, UPT ;  /* 0x000000ff1200728c */ /* 0x000fe4000bfa5270 */
[----:B--2---:R-:W-:Y:S01]  /*0f40*/  UISETP.EQ.U32.AND UP6, UPT, UR7, 0x1, UPT ;  /* 0x000000010700788c */ /* 0x004fe2000bfc2070 */
[----:B------:R-:W2:Y:S07]  /*0f50*/  FENCE.VIEW.ASYNC.S ;  /* 0x00000000000073c6 */ /* 0x000eae0000000000 */
[----:B--2---:R2:W3:Y:S01]  /*0f60*/  @!UP0 SYNCS.EXCH.64 URZ, [UR6+0x180], UR4 ;  /* 0x0001800406ff85b2 */ /* 0x0044e20008000100 */
[----:B------:R-:W-:Y:S05]  /*0f70*/  BRA.U !UP6, `(.L_x_16) ;  /* 0x000000010e087547 */ /* 0x000fea000b800000 */
[----:B-1-3--:R-:W-:Y:S01]  /*0f80*/  UCGABAR_ARV ;  /* 0x00000000000079c7 */ /* 0x00afe20008000000 */
[----:B------:R-:W-:Y:S05]  /*0f90*/  BRA `(.L_x_17) ;  /* 0x0000000000047947 */ /* 0x000fea0003800000 */
.L_x_16:
[----:B-1-3--:R-:W-:Y:S01]  /*0fa0*/  NOP ;  /* 0x0000000000007918 */ /* 0x00afe20000000000 */
.L_x_17:
[----:B------:R-:W1:Y:S01]  /*0fb0*/  S2UR UR30, SR_CTAID.X ;  /* 0x00000000001e79c3 */ /* 0x000e620000002500 */
[----:B------:R-:W-:-:S05]  /*0fc0*/  CS2R.32 R78, SR_CgaSize ;  /* 0x00000000004e7805 */ /* 0x000fca0000008a00 */
[----:B------:R-:W-:-:S05]  /*0fd0*/  IMAD R78, R78, -0xa0, RZ ;  /* 0xffffff604e4e7824 */ /* 0x000fca00078e02ff */
[----:B--2---:R-:W-:-:S14]  /*0fe0*/  R2UR UR5, R78 ;  /* 0x000000004e0572ca */ /* 0x004fdc00000e0000 */
[----:B------:R-:W2:Y:S01]  /*0ff0*/  LDCU UR5, c[0x0][UR5+0x2b0] ;  /* 0x00005600050577ac */ /* 0x000ea20008000800 */
[----:B------:R-:W-:-:S05]  /*1000*/  CS2R.32 R78, SR_CgaSize ;  /* 0x00000000004e7805 */ /* 0x000fca0000008a00 */
[----:B------:R-:W-:-:S05]  /*1010*/  IMAD R78, R78, -0xa0, RZ ;  /* 0xffffff604e4e7824 */ /* 0x000fca00078e02ff */
[----:B------:R-:W-:-:S14]  /*1020*/  R2UR UR4, R78 ;  /* 0x000000004e0472ca */ /* 0x000fdc00000e0000 */
[----:B------:R-:W3:Y:S01]  /*1030*/  LDCU UR4, c[0x0][UR4+0x2b4] ;  /* 0x00005680040477ac */ /* 0x000ee20008000800 */
[----:B------:R-:W4:Y:S01]  /*1040*/  S2UR UR31, SR_CTAID.Y ;  /* 0x00000000001f79c3 */ /* 0x000f220000002600 */
[----:B------:R-:W-:-:S05]  /*1050*/  CS2R.32 R78, SR_CgaSize ;  /* 0x00000000004e7805 */ /* 0x000fca0000008a00 */
[----:B------:R-:W-:-:S05]  /*1060*/  IMAD R78, R78, -0xa0, RZ ;  /* 0xffffff604e4e7824 */ /* 0x000fca00078e02ff */
[----:B------:R-:W-:-:S14]  /*1070*/  R2UR UR7, R78 ;  /* 0x000000004e0772ca */ /* 0x000fdc00000e0000 */
[----:B------:R-:W3:Y:S01]  /*1080*/  LDCU UR7, c[0x0][UR7+0x2a4] ;  /* 0x00005480070777ac */ /* 0x000ee20008000800 */
[----:B------:R-:W-:-:S05]  /*1090*/  CS2R.32 R78, SR_CgaSize ;  /* 0x00000000004e7805 */ /* 0x000fca0000008a00 */
[----:B------:R-:W-:-:S05]  /*10a0*/  IMAD R78, R78, -0xa0, RZ ;  /* 0xffffff604e4e7824 */ /* 0x000fca00078e02ff */
[----:B------:R-:W-:-:S14]  /*10b0*/  R2UR UR63, R78 ;  /* 0x000000004e3f72ca */ /* 0x000fdc00000e0000 */
[----:B------:R-:W3:Y:S01]  /*10c0*/  LDCU UR63, c[0x0][UR63+0x2a0] ;  /* 0x000054003f3f77ac */ /* 0x000ee20008000800 */
[----:B------:R-:W-:Y:S01]  /*10d0*/  UISETP.GT.U32.AND UP0, UPT, UR45, 0xffff, UPT ;  /* 0x0000ffff2d00788c */ /* 0x000fe2000bf04070 */
[----:B------:R-:W3:Y:S01]  /*10e0*/  LDCU UR19, c[0x0][0xb24] ;  /* 0x00016480ff1377ac */ /* 0x000ee20008000800 */
[----:B------:R-:W3:Y:S01]  /*10f0*/  LDCU UR42, c[0x0][0xb24] ;  /* 0x00016480ff2a77ac */ /* 0x000ee20008000800 */
[----:B-1----:R-:W-:Y:S01]  /*1100*/  I2FP.F32.U32 R3, UR30 ;  /* 0x0000001e00037c45 */ /* 0x002fe20008201000 */
[----:B------:R-:W1:Y:S04]  /*1110*/  LDCU UR24, c[0x0][0xb30] ;  /* 0x00016600ff1877ac */ /* 0x000e680008000800 */
[----:B--2---:R-:W-:Y:S01]  /*1120*/  FMUL R3, R3, UR5 ;  /* 0x0000000503037c20 */ /* 0x004fe20008400000 */
[----:B------:R-:W-:Y:S01]  /*1130*/  USHF.L.U32 UR23, UR46, 0xb, URZ ;  /* 0x0000000b2e177899 */ /* 0x000fe200080006ff */
[----:B----4-:R-:W-:Y:S01]  /*1140*/  I2FP.F32.U32 R2, UR31 ;  /* 0x0000001f00027c45 */ /* 0x010fe20008201000 */
[----:B------:R-:W-:-:S03]  /*1150*/  USHF.L.U32 UR47, UR30, 0x6, URZ ;  /* 0x000000061e2f7899 */ /* 0x000fc600080006ff */
[----:B------:R-:W2:Y:S01]  /*1160*/  F2I.U32.TRUNC.NTZ R3, R3 ;  /* 0x0000000300037305 */ /* 0x000ea2000020f000 */
[----:B------:R-:W-:Y:S01]  /*1170*/  USEL UR22, UR45, 0xffff, !UP0 ;  /* 0x0000ffff2d167887 */ /* 0x000fe2000c000000 */
[----:B---3--:R-:W-:-:S06]  /*1180*/  FMUL R2, R2, UR4 ;  /* 0x0000000402027c20 */ /* 0x008fcc0008400000 */
[----:B------:R-:W3:Y:S01]  /*1190*/  F2I.U32.TRUNC.NTZ R2, R2 ;  /* 0x0000000200027305 */ /* 0x000ee2000020f000 */
[----:B--2---:R-:W-:Y:S02]  /*11a0*/  R2UR UR4, R3 ;  /* 0x00000000030472ca */ /* 0x004fe400000e0000 */
[----:B------:R-:W-:Y:S02]  /*11b0*/  PRMT R3, RZ, 0x7610, R3 ;  /* 0x00007610ff037816 */ /* 0x000fe40000000003 */
[----:B---3--:R-:W-:Y:S02]  /*11c0*/  R2UR UR6, R2 ;  /* 0x00000000020672ca */ /* 0x008fe400000e0000 */
[----:B------:R-:W-:-:S07]  /*11d0*/  PRMT R2, RZ, 0x7610, R2 ;  /* 0x00007610ff027816 */ /* 0x000fce0000000002 */
[----:B------:R-:W-:-:S04]  /*11e0*/  UIADD3 UR5, UPT, UPT, -UR4, URZ, URZ ;  /* 0x000000ff04057290 */ /* 0x000fc8000fffe1ff */
[----:B------:R-:W-:Y:S02]  /*11f0*/  UIMAD UR63, UR63, UR5, UR30 ;  /* 0x000000053f3f72a4 */ /* 0x000fe4000f8e021e */
[----:B------:R-:W-:-:S04]  /*1200*/  UIADD3 UR4, UPT, UPT, -UR6, URZ, URZ ;  /* 0x000000ff06047290 */ /* 0x000fc8000fffe1ff */
[----:B------:R-:W-:-:S06]  /*1210*/  UIMAD UR4, UR7, UR4, UR31 ;  /* 0x00000004070472a4 */ /* 0x000fcc000f8e021f */
[----:B------:R-:W-:Y:S01]  /*1220*/  IMAD.U32 R78, RZ, RZ, UR4 ;  /* 0x00000004ff4e7e24 */ /* 0x000fe2000f8e00ff */
[----:B-1----:R-:W-:Y:S06]  /*1230*/  BRA.U UP5, `(.L_x_18) ;  /* 0x0000000105407547 */ /* 0x002fec000b800000 */
[----:B------:R-:W-:Y:S01]  /*1240*/  R2UR UR4, R78 ;  /* 0x000000004e0472ca */ /* 0x000fe200000e0000 */
[----:B------:R-:W-:-:S12]  /*1250*/  ULOP3.LUT UR7, UR63, 0xfffffffe, URZ, 0xc0, !UPT ;  /* 0xfffffffe3f077892 */ /* 0x000fd8000f8ec0ff */
[----:B------:R-:W-:Y:S02]  /*1260*/  UISETP.NE.AND UP0, UPT, UR4, URZ, UPT ;  /* 0x000000ff0400728c */ /* 0x000fe4000bf05270 */
[----:B------:R-:W-:Y:S02]  /*1270*/  ULOP3.LUT UR4, UR63, 0x2, URZ, 0x3c, !UPT ;  /* 0x000000023f047892 */ /* 0x000fe4000f8e3cff */
[----:B------:R-:W-:Y:S02]  /*1280*/  UISETP.GT.U32.AND UP2, UPT, UR63, 0x1, UP0 ;  /* 0x000000013f00788c */ /* 0x000fe40008744070 */
[----:B------:R-:W-:Y:S02]  /*1290*/  UISETP.GT.U32.AND UP0, UPT, UR4, 0x1, UP0 ;  /* 0x000000010400788c */ /* 0x000fe40008704070 */
[----:B------:R-:W-:Y:S02]  /*12a0*/  USEL UR5, URZ, 0x2, UP2 ;  /* 0x00000002ff057887 */ /* 0x000fe40009000000 */
[----:B------:R-:W-:-:S02]  /*12b0*/  USEL UR6, URZ, 0x1, UP2 ;  /* 0x00000001ff067887 */ /* 0x000fc40009000000 */
[----:B------:R-:W-:Y:S02]  /*12c0*/  USEL UR4, URZ, 0x4, UP0 ;  /* 0x00000004ff047887 */ /* 0x000fe40008000000 */
[----:B------:R-:W-:Y:S02]  /*12d0*/  USEL UR8, URZ, 0x8, UP0 ;  /* 0x00000008ff087887 */ /* 0x000fe40008000000 */
[----:B------:R-:W-:-:S03]  /*12e0*/  UIADD3 UR4, UPT, UPT, UR4, UR5, UR6 ;  /* 0x0000000504047290 */ /* 0x000fc6000fffe006 */
[----:B------:R-:W-:Y:S01]  /*12f0*/  UMOV UR5, 0x3 ;  /* 0x0000000300057882 */ /* 0x000fe20000000000 */
[----:B------:R-:W-:Y:S02]  /*1300*/  UIADD3 UR4, UPT, UPT, UR4, UR8, URZ ;  /* 0x0000000804047290 */ /* 0x000fe4000fffe0ff */
[----:B------:R-:W-:-:S04]  /*1310*/  USHF.L.U32 UR5, UR5, UR7, URZ ;  /* 0x0000000705057299 */ /* 0x000fc800080006ff */
[----:B------:R-:W-:Y:S02]  /*1320*/  MOV R3, UR4 ;  /* 0x0000000400037c02 */ /* 0x000fe40008000f00 */
[----:B------:R-:W-:-:S07]  /*1330*/  IMAD.U32 R2, RZ, RZ, UR5 ;  /* 0x00000005ff027e24 */ /* 0x000fce000f8e00ff */
.L_x_18:
[----:B------:R-:W1:Y:S01]  /*1340*/  S2UR UR36, SR_CTAID.Z ;  /* 0x00000000002479c3 */ /* 0x000e620000002700 */
[----:B------:R-:W-:Y:S01]  /*1350*/  UISETP.GE.AND UP0, UPT, UR19, 0x1, UPT ;  /* 0x000000011300788c */ /* 0x000fe2000bf06270 */
[----:B------:R-:W-:-:S08]  /*1360*/  UMOV UR25, 0x5 ;  /* 0x0000000500197882 */ /* 0x000fd00000000000 */
[----:B------:R-:W-:Y:S05]  /*1370*/  BRA.U !UP0, `(.L_x_19) ;  /* 0x0000000108d07547 */ /* 0x000fea000b800000 */
[----:B------:R-:W2:Y:S01]  /*1380*/  LDCU.128 UR12, c[0x0][0xb10] ;  /* 0x00016200ff0c77ac */ /* 0x000ea20008000c00 */
[----:B------:R-:W3:Y:S01]  /*1390*/  LDCU UR6, c[0x0][0x370] ;  /* 0x00006e00ff0677ac */ /* 0x000ee20008000800 */
[----:B------:R-:W4:Y:S01]  /*13a0*/  LDCU UR7, c[0x0][0x374] ;  /* 0x00006e80ff0777ac */ /* 0x000f220008000800 */
[----:B------:R-:W1:Y:S01]  /*13b0*/  LDCU UR20, c[0x0][0xb0c] ;  /* 0x00016180ff1477ac */ /* 0x000e620008000800 */
[----:B------:R-:W1:Y:S01]  /*13c0*/  LDCU UR21, c[0x0][0xb20] ;  /* 0x00016400ff1577ac */ /* 0x000e620008000800 */
[----:B------:R-:W1:Y:S01]  /*13d0*/  LDCU.64 UR8, c[0x0][0xb28] ;  /* 0x00016500ff0877ac */ /* 0x000e620008000a00 */
[----:B--2---:R-:W-:Y:S02]  /*13e0*/  UISETP.NE.AND UP3, UPT, UR14, 0x1, UPT ;  /* 0x000000010e00788c */ /* 0x004fe4000bf65270 */
[----:B----4-:R-:W-:Y:S02]  /*13f0*/  UIMAD.WIDE.U32 UR10, UR7, UR15, URZ ;  /* 0x0000000f070a72a5 */ /* 0x010fe4000f8e00ff */
[----:B---3--:R-:W-:-:S02]  /*1400*/  UIMAD.WIDE.U32 UR16, UR6, UR12, URZ ;  /* 0x0000000c061072a5 */ /* 0x008fc4000f8e00ff */
[----:B-1----:R-:W-:Y:S02]  /*1410*/  UISETP.NE.AND UP0, UPT, UR20, 0x1, UPT ;  /* 0x000000011400788c */ /* 0x002fe4000bf05270 */
[----:B------:R-:W-:Y:S01]  /*1420*/  UIMAD.WIDE.U32 UR4, UR30, UR12, URZ ;  /* 0x0000000c1e0472a5 */ /* 0x000fe2000f8e00ff */
[----:B------:R-:W-:Y:S02]  /*1430*/  UMOV UR10, UR11 ;  /* 0x0000000b000a7c82 */ /* 0x000fe40008000000 */
[----:B------:R-:W-:Y:S01]  /*1440*/  UMOV UR16, UR17 ;  /* 0x0000001100107c82 */ /* 0x000fe20008000000 */
[----:B------:R-:W-:Y:S02]  /*1450*/  @UP3 USHF.R.U32.HI UR7, URZ, UR21, UR10 ;  /* 0x00000015ff073299 */ /* 0x000fe4000801160a */
[----:B------:R-:W-:Y:S02]  /*1460*/  UISETP.NE.AND UP2, UPT, UR19, 0x1, UPT ;  /* 0x000000011300788c */ /* 0x000fe4000bf45270 */
[----:B------:R-:W-:-:S02]  /*1470*/  USHF.R.U32.HI UR5, URZ, UR13, UR5 ;  /* 0x0000000dff057299 */ /* 0x000fc40008011605 */
[----:B------:R-:W-:Y:S02]  /*1480*/  @UP0 USHF.R.U32.HI UR6, URZ, UR13, UR16 ;  /* 0x0000000dff060299 */ /* 0x000fe40008011610 */
[----:B------:R-:W-:Y:S02]  /*1490*/  UIMAD.WIDE.U32 UR12, UR31, UR15, URZ ;  /* 0x0000000f1f0c72a5 */ /* 0x000fe4000f8e00ff */
[----:B------:R-:W-:Y:S02]  /*14a0*/  UIMAD.WIDE.U32 UR10, UR7, UR8, URZ ;  /* 0x00000008070a72a5 */ /* 0x000fe4000f8e00ff */
[----:B------:R-:W-:Y:S02]  /*14b0*/  UIMAD.WIDE.U32 UR16, UR6, UR8, URZ ;  /* 0x00000008061072a5 */ /* 0x000fe4000f8e00ff */
[----:B------:R-:W-:Y:S01]  /*14c0*/  USEL UR5, UR30, UR5, !UP0 ;  /* 0x000000051e057287 */ /* 0x000fe2000c000000 */
[----:B------:R-:W-:Y:S02]  /*14d0*/  UMOV UR4, UR13 ;  /* 0x0000000d00047c82 */ /* 0x000fe40008000000 */
[----:B------:R-:W-:Y:S01]  /*14e0*/  UMOV UR10, UR11 ;  /* 0x0000000b000a7c82 */ /* 0x000fe20008000000 */
[----:B------:R-:W-:-:S02]  /*14f0*/  USHF.R.U32.HI UR4, URZ, UR21, UR4 ;  /* 0x00000015ff047299 */ /* 0x000fc40008011604 */
[----:B------:R-:W-:Y:S01]  /*1500*/  @UP2 USHF.R.U32.HI UR7, URZ, UR9, UR10 ;  /* 0x00000009ff072299 */ /* 0x000fe2000801160a */
[----:B------:R-:W-:Y:S01]  /*1510*/  UMOV UR16, UR17 ;  /* 0x0000001100107c82 */ /* 0x000fe20008000000 */
[----:B------:R-:W-:Y:S02]  /*1520*/  USEL UR4, UR31, UR4, !UP3 ;  /* 0x000000041f047287 */ /* 0x000fe4000d800000 */
[----:B------:R-:W-:Y:S02]  /*1530*/  @UP2 USHF.R.U32.HI UR6, URZ, UR9, UR16 ;  /* 0x00000009ff062299 */ /* 0x000fe40008011610 */
[----:B------:R-:W-:Y:S02]  /*1540*/  UIMAD UR7, UR7, UR19, URZ ;  /* 0x00000013070772a4 */ /* 0x000fe4000f8e02ff */
[----:B------:R-:W-:Y:S02]  /*1550*/  UIMAD UR12, UR6, UR19, URZ ;  /* 0x00000013060c72a4 */ /* 0x000fe4000f8e02ff */
[----:B------:R-:W-:-:S02]  /*1560*/  UISETP.GE.AND UP0, UPT, UR4, UR7, UPT ;  /* 0x000000070400728c */ /* 0x000fc4000bf06270 */
[----:B------:R-:W-:Y:S02]  /*1570*/  UIMAD.WIDE.U32 UR10, UR4, UR8, URZ ;  /* 0x00000008040a72a5 */ /* 0x000fe4000f8e00ff */
[----:B------:R-:W-:Y:S02]  /*1580*/  UISETP.GE.OR UP0, UPT, UR5, UR12, UP0 ;  /* 0x0000000c0500728c */ /* 0x000fe40008706670 */
[----:B------:R-:W-:Y:S02]  /*1590*/  UIMAD.WIDE.U32 UR12, UR5, UR8, URZ ;  /* 0x00000008050c72a5 */ /* 0x000fe4000f8e00ff */
[----:B------:R-:W-:Y:S01]  /*15a0*/  UIADD3 UR10, UPT, UPT, -UR4, URZ, URZ ;  /* 0x000000ff040a7290 */ /* 0x000fe2000fffe1ff */
[----:B------:R-:W-:Y:S01]  /*15b0*/  UMOV UR8, UR11 ;  /* 0x0000000b00087c82 */ /* 0x000fe20008000000 */
[----:B------:R-:W-:Y:S02]  /*15c0*/  UIADD3 UR11, UPT, UPT, -UR5, URZ, URZ ;  /* 0x000000ff050b7290 */ /* 0x000fe4000fffe1ff */
[----:B------:R-:W-:-:S03]  /*15d0*/  USHF.R.U32.HI UR8, URZ, UR9, UR8 ;  /* 0x00000009ff087299 */ /* 0x000fc60008011608 */
[----:B------:R-:W-:Y:S01]  /*15e0*/  @!UP0 UMOV UR7, UR13 ;  /* 0x0000000d00078c82 */ /* 0x000fe20008000000 */
[----:B------:R-:W-:Y:S02]  /*15f0*/  UIMAD UR31, UR14, UR10, UR31 ;  /* 0x0000000a0e1f72a4 */ /* 0x000fe4000f8e021f */
[----:B------:R-:W-:Y:S02]  /*1600*/  USEL UR8, UR4, UR8, !UP2 ;  /* 0x0000000804087287 */ /* 0x000fe4000d000000 */
[----:B------:R-:W-:Y:S02]  /*1610*/  @!UP0 USHF.R.U32.HI UR7, URZ, UR9, UR7 ;  /* 0x00000009ff078299 */ /* 0x000fe40008011607 */
[----:B------:R-:W-:Y:S02]  /*1620*/  UIADD3 UR9, UPT, UPT, -UR8, URZ, URZ ;  /* 0x000000ff08097290 */ /* 0x000fe4000fffe1ff */
[----:B------:R-:W-:Y:S02]  /*1630*/  @!UP0 USEL UR7, UR5, UR7, !UP2 ;  /* 0x0000000705078287 */ /* 0x000fe4000d000000 */
[----:B------:R-:W-:-:S02]  /*1640*/  UIMAD UR9, UR19, UR9, UR4 ;  /* 0x00000009130972a4 */ /* 0x000fc4000f8e0204 */
[----:B------:R-:W-:Y:S02]  /*1650*/  @!UP0 UIADD3 UR8, UPT, UPT, UR8, -UR7, URZ ;  /* 0x8000000708088290 */ /* 0x000fe4000fffe0ff */
[----:B------:R-:W-:Y:S02]  /*1660*/  @!UP0 UIMAD UR6, UR9, UR6, UR7 ;  /* 0x00000006090682a4 */ /* 0x000fe4000f8e0207 */
[----:B------:R-:W-:Y:S02]  /*1670*/  @!UP0 UIMAD UR4, UR8, UR19, UR5 ;  /* 0x00000013080482a4 */ /* 0x000fe4000f8e0205 */
[----:B------:R-:W-:Y:S02]  /*1680*/  UIMAD UR30, UR20, UR11, UR30 ;  /* 0x0000000b141e72a4 */ /* 0x000fe4000f8e021e */
[----:B------:R-:W-:Y:S01]  /*1690*/  UIMAD UR31, UR4, UR14, UR31 ;  /* 0x0000000e041f72a4 */ /* 0x000fe2000f8e021f */
[----:B------:R-:W-:Y:S02]  /*16a0*/  @!UP0 UMOV UR5, UR6 ;  /* 0x0000000600058c82 */ /* 0x000fe40008000000 */
[----:B------:R-:W-:-:S12]  /*16b0*/  UIMAD UR30, UR5, UR20, UR30 ;  /* 0x00000014051e72a4 */ /* 0x000fd8000f8e021e */
.L_x_19:
[----:B------:R-:W-:Y:S02]  /*16c0*/  UISETP.NE.AND UP2, UPT, UR24, 0x1, UPT ;  /* 0x000000011800788c */ /* 0x000fe4000bf45270 */
[----:B------:R-:W-:Y:S02]  /*16d0*/  ULOP3.LUT UR22, UR22, 0xffff, URZ, 0xc0, !UPT ;  /* 0x0000ffff16167892 */ /* 0x000fe4000f8ec0ff */
[----:B------:R-:W-:Y:S02]  /*16e0*/  UISETP.NE.AND UP0, UPT, UR18, 0x2, UPT ;  /* 0x000000021200788c */ /* 0x000fe4000bf05270 */
[----:B------:R-:W-:Y:S02]  /*16f0*/  ULOP3.LUT UR23, UR23, 0x1000, URZ, 0xc0, !UPT ;  /* 0x0000100017177892 */ /* 0x000fe4000f8ec0ff */
[----:B------:R-:W-:Y:S02]  /*1700*/  ULOP3.LUT UR47, UR47, 0x40, URZ, 0xc0, !UPT ;  /* 0x000000402f2f7892 */ /* 0x000fe4000f8ec0ff */
[----:B------:R-:W-:Y:S01]  /*1710*/  USHF.L.U32 UR22, UR25, UR22, URZ ;  /* 0x0000001619167299 */ /* 0x000fe200080006ff */
[----:B------:R-:W-:Y:S11]  /*1720*/  BRA.U UP2, `(.L_x_20) ;  /* 0x0000000102407547 */ /* 0x000ff6000b800000 */
[----:B------:R-:W2:Y:S01]  /*1730*/  LDCU.128 UR8, c[0x0][0xb10] ;  /* 0x00016200ff0877ac */ /* 0x000ea20008000c00 */
[----:B------:R-:W3:Y:S01]  /*1740*/  LDCU UR12, c[0x0][0xb0c] ;  /* 0x00016180ff0c77ac */ /* 0x000ee20008000800 */
[----:B------:R-:W4:Y:S01]  /*1750*/  LDCU UR13, c[0x0][0xb20] ;  /* 0x00016400ff0d77ac */ /* 0x000f220008000800 */
[----:B--2---:R-:W-:Y:S02]  /*1760*/  UIMAD.WIDE.U32 UR4, UR30, UR8, URZ ;  /* 0x000000081e0472a5 */ /* 0x004fe4000f8e00ff */
[----:B------:R-:W-:Y:S02]  /*1770*/  UIMAD.WIDE.U32 UR6, UR31, UR11, URZ ;  /* 0x0000000b1f0672a5 */ /* 0x000fe4000f8e00ff */
[----:B---3--:R-:W-:Y:S02]  /*1780*/  UISETP.NE.AND UP2, UPT, UR12, 0x1, UPT ;  /* 0x000000010c00788c */ /* 0x008fe4000bf45270 */
[----:B------:R-:W-:-:S03]  /*1790*/  USHF.R.U32.HI UR5, URZ, UR9, UR5 ;  /* 0x00000009ff057299 */ /* 0x000fc60008011605 */
[----:B------:R-:W-:Y:S01]  /*17a0*/  UMOV UR4, UR7 ;  /* 0x0000000700047c82 */ /* 0x000fe20008000000 */
[----:B------:R-:W-:Y:S02]  /*17b0*/  USEL UR5, UR30, UR5, !UP2 ;  /* 0x000000051e057287 */ /* 0x000fe4000d000000 */
[----:B------:R-:W-:Y:S02]  /*17c0*/  UISETP.NE.AND UP2, UPT, UR10, 0x1, UPT ;  /* 0x000000010a00788c */ /* 0x000fe4000bf45270 */
[----:B----4-:R-:W-:-:S04]  /*17d0*/  USHF.R.U32.HI UR4, URZ, UR13, UR4 ;  /* 0x0000000dff047299 */ /* 0x010fc80008011604 */
[----:B------:R-:W-:-:S04]  /*17e0*/  USEL UR4, UR31, UR4, !UP2 ;  /* 0x000000041f047287 */ /* 0x000fc8000d000000 */
[----:B------:R-:W-:Y:S02]  /*17f0*/  UIADD3 UR6, UPT, UPT, UR5, -UR4, URZ ;  /* 0x8000000405067290 */ /* 0x000fe4000fffe0ff */
[----:B------:R-:W-:Y:S02]  /*1800*/  UIADD3 UR4, UPT, UPT, -UR5, UR4, URZ ;  /* 0x0000000405047290 */ /* 0x000fe4000fffe1ff */
[----:B------:R-:W-:Y:S02]  /*1810*/  UIMAD UR31, UR6, UR10, UR31 ;  /* 0x0000000a061f72a4 */ /* 0x000fe4000f8e021f */
[----:B------:R-:W-:-:S12]  /*1820*/  UIMAD UR30, UR4, UR12, UR30 ;  /* 0x0000000c041e72a4 */ /* 0x000fd8000f8e021e */
.L_x_20:
[----:B------:R-:W-:Y:S05]  /*1830*/  BRA.U !UP6, `(.L_x_21) ;  /* 0x000000010e0c7547 */ /* 0x000fea000b800000 */
[----:B------:R-:W-:Y:S01]  /*1840*/  UCGABAR_WAIT ;  /* 0x0000000000007dc7 */ /* 0x000fe20008000000 */
[----:B------:R-:W-:Y:S01]  /*1850*/  CCTL.IVALL ;  /* 0x00000000ff00798f */ /* 0x000fe20002000000 */
[----:B------:R-:W-:Y:S05]  /*1860*/  BRA `(.L_x_22) ;  /* 0x0000000000047947 */ /* 0x000fea0003800000 */
.L_x_21:
[----:B------:R-:W-:Y:S06]  /*1870*/  BAR.SYNC.DEFER_BLOCKING 0x0 ;  /* 0x0000000000007b1d */ /* 0x000fec0000010000 */
.L_x_22:
[----:B------:R-:W-:Y:S05]  /*1880*/  BRA.U UP0, `(.L_x_23) ;  /* 0x00000019001c7547 */ /* 0x000fea000b800000 */
[----:B------:R-:W2:Y:S01]  /*1890*/  LDCU UR6, c[0x0][0x38c] ;  /* 0x00007180ff0677ac */ /* 0x000ea20008000800 */
[----:B------:R-:W-:Y:S01]  /*18a0*/  PLOP3.LUT P1, PT, PT, PT, UP4, 0x80, 0x8 ;  /* 0x000000000008781c */ /* 0x000fe20003f2f048 */
[----:B------:R-:W-:Y:S01]  /*18b0*/  IMAD.MOV.U32 R12, RZ, RZ, 0x1 ;  /* 0x00000001ff0c7424 */ /* 0x000fe200078e00ff */
[----:B------:R-:W-:Y:S02]  /*18c0*/  ISETP.NE.AND P2, PT, R0, RZ, P3 ;  /* 0x000000ff0000720c */ /* 0x000fe40001f45270 */
[----:B------:R-:W-:Y:S02]  /*18d0*/  CS2R R10, SRZ ;  /* 0x00000000000a7805 */ /* 0x000fe4000001ff00 */
[----:B------:R-:W-:Y:S01]  /*18e0*/  PLOP3.LUT P1, PT, P1, PT, PT, 0x8, 0x80 ;  /* 0x000000000080781c */ /* 0x000fe20000f2e170 */
[----:B------:R-:W-:Y:S01]  /*18f0*/  IMAD.MOV.U32 R9, RZ, RZ, RZ ;  /* 0x000000ffff097224 */ /* 0x000fe200078e00ff */
[----:B------:R-:W3:Y:S01]  /*1900*/  LDCU UR39, c[0x0][0x370] ;  /* 0x00006e00ff2777ac */ /* 0x000ee20008000800 */
[----:B------:R-:W-:Y:S01]  /*1910*/  IMAD.MOV.U32 R8, RZ, RZ, 0x1 ;  /* 0x00000001ff087424 */ /* 0x000fe200078e00ff */
[----:B------:R-:W4:Y:S01]  /*1920*/  LDCU.64 UR26, c[0x0][0x348] ;  /* 0x00006900ff1a77ac */ /* 0x000f220008000a00 */
[----:B------:R-:W-:Y:S01]  /*1930*/  ULEA.HI UR44, UR23, UR47, URZ, 0x19 ;  /* 0x0000002f172c7291 */ /* 0x000fe2000f8fc8ff */
[----:B------:R-:W1:Y:S01]  /*1940*/  LDCU UR38, c[0x0][0x374] ;  /* 0x00006e80ff2677ac */ /* 0x000e620008000800 */
[----:B--2---:R-:W-:-:S02]  /*1950*/  UIADD3 UR5, UPT, UPT, UR6, 0x7f, URZ ;  /* 0x0000007f06057890 */ /* 0x004fc4000fffe0ff */
[----:B------:R-:W-:Y:S02]  /*1960*/  UIADD3 UR48, UPT, UPT, UR6, 0xfe, URZ ;  /* 0x000000fe06307890 */ /* 0x000fe4000fffe0ff */
[----:B------:R-:W-:Y:S01]  /*1970*/  USHF.R.S32.HI UR4, URZ, 0x1f, UR5 ;  /* 0x0000001fff047899 */ /* 0x000fe20008011405 */
[----:B------:R-:W-:-:S03]  /*1980*/  UMOV UR7, URZ ;  /* 0x000000ff00077c82 */ /* 0x000fc60008000000 */
[----:B------:R-:W-:Y:S02]  /*1990*/  ULEA.HI UR4, UR4, UR5, URZ, 0x7 ;  /* 0x0000000504047291 */ /* 0x000fe4000f8f38ff */
[----:B------:R-:W-:Y:S02]  /*19a0*/  UIADD3 UR5, UPT, UPT, UR6, -0x1, URZ ;  /* 0xffffffff06057890 */ /* 0x000fe4000fffe0ff */
[----:B------:R-:W-:Y:S02]  /*19b0*/  USHF.R.S32.HI UR41, URZ, 0x7, UR4 ;  /* 0x00000007ff297899 */ /* 0x000fe40008011404 */
[----:B------:R-:W-:Y:S02]  /*19c0*/  UISETP.GE.U32.AND UP1, UPT, UR5, -0xff, UPT ;  /* 0xffffff010500788c */ /* 0x000fe4000bf26070 */
[----:B------:R-:W-:-:S04]  /*19d0*/  UISETP.LT.U32.AND UP0, UPT, UR41, 0xd, UPT ;  /* 0x0000000d2900788c */ /* 0x000fc8000bf01070 */
[----:B------:R-:W-:Y:S02]  /*19e0*/  USEL UR40, UR41, 0xd, UP0 ;  /* 0x0000000d29287887 */ /* 0x000fe40008000000 */
[----:B------:R-:W-:Y:S02]  /*19f0*/  UISETP.NE.AND UP0, UPT, UR18, URZ, UPT ;  /* 0x000000ff1200728c */ /* 0x000fe4000bf05270 */
[----:B------:R-:W-:Y:S02]  /*1a00*/  UIADD3 UR4, UPT, UPT, UR40, -0x1, URZ ;  /* 0xffffffff28047890 */ /* 0x000fe4000fffe0ff */
[----:B------:R-:W-:Y:S02]  /*1a10*/  @UP1 UIADD3 UR4, UPT, UPT, UR40, URZ, URZ ;  /* 0x000000ff28041290 */ /* 0x000fe4000fffe0ff */
[----:B------:R-:W-:Y:S02]  /*1a20*/  USEL UR24, UR43, 0x2, UP0 ;  /* 0x000000022b187887 */ /* 0x000fe40008000000 */
[----:B------:R-:W-:-:S02]  /*1a30*/  UIADD3 UR45, UPT, UPT, UR41, -UR40, URZ ;  /* 0x80000028292d7290 */ /* 0x000fc4000fffe0ff */
[----:B------:R-:W-:Y:S02]  /*1a40*/  UIADD3 UR28, UPT, UPT, UR4, 0x1, URZ ;  /* 0x00000001041c7890 */ /* 0x000fe4000fffe0ff */
[----:B-1-34-:R-:W-:-:S12]  /*1a50*/  UIADD3 UR43, UPT, UPT, -UR4, URZ, URZ ;  /* 0x000000ff042b7290 */ /* 0x01afd8000fffe1ff */
.L_x_43:
[----:B------:R-:W-:Y:S01]  /*1a60*/  UISETP.NE.AND UP0, UPT, UR46, URZ, UPT ;  /* 0x000000ff2e00728c */ /* 0x000fe2000bf05270 */
[----:B------:R-:W1:Y:S08]  /*1a70*/  S2UR UR46, SR_CgaCtaId ;  /* 0x00000000002e79c3 */ /* 0x000e700000008800 */
[----:B------:R-:W-:Y:S05]  /*1a80*/  BRA.U UP0, `(.L_x_24) ;  /* 0x0000000100347547 */ /* 0x000fea000b800000 */
[----:B------:R-:W2:Y:S01]  /*1a90*/  S2R R0, SR_CgaCtaId ;  /* 0x0000000000007919 */ /* 0x000ea20000008800 */
[----:B------:R-:W-:-:S04]  /*1aa0*/  MOV R2, 0x400 ;  /* 0x0000040000027802 */ /* 0x000fc80000000f00 */
[----:B--2---:R-:W-:Y:S02]  /*1ab0*/  LEA R0, R0, R2, 0x18 ;  /* 0x0000000200007211 */ /* 0x004fe400078ec0ff */
[----:B------:R-:W-:-:S03]  /*1ac0*/  SHF.L.U32 R2, R8, 0x1f, RZ ;  /* 0x0000001f08027819 */ /* 0x000fc600000006ff */
[----:B------:R-:W-:-:S04]  /*1ad0*/  IMAD R0, R9, 0x8, R0 ;  /* 0x0000000809007824 */ /* 0x000fc800078e0200 */
[----:B------:R-:W2:Y:S02]  /*1ae0*/  SYNCS.PHASECHK.TRANS64.TRYWAIT P0, [R0+URZ+0x170], R2 ;  /* 0x00017002000075a7 */ /* 0x000ea400080011ff */
[----:B--2---:R-:W-:Y:S05]  /*1af0*/  @!P0 BRA `(.L_x_25) ;  /* 0x0000006800dc8947 */ /* 0x004fea0003800000 */
.L_x_133:
[----:B------:R-:W-:Y:S01]  /*1b00*/  VIADD R9, R9, 0x1 ;  /* 0x0000000109097836 */ /* 0x000fe20000000000 */
[----:B------:R2:W-:Y:S04]  /*1b10*/  SYNCS.ARRIVE.TRANS64.A1T0 RZ, [R0+URZ+0x160], RZ ;  /* 0x000160ff00ff79a7 */ /* 0x0005e800081000ff */
[----:B------:R-:W-:-:S04]  /*1b20*/  ISETP.NE.AND P0, PT, R9, 0x2, PT ;  /* 0x000000020900780c */ /* 0x000fc80003f05270 */
[----:B------:R-:W-:Y:S02]  /*1b30*/  SEL R9, R9, RZ, P0 ;  /* 0x000000ff09097207 */ /* 0x000fe40000000000 */
[----:B--2---:R-:W-:-:S04]  /*1b40*/  SEL R0, RZ, 0x1, P0 ;  /* 0x00000001ff007807 */ /* 0x004fc80000000000 */
[----:B------:R-:W-:-:S07]  /*1b50*/  LOP3.LUT R8, R8, R0, RZ, 0x3c, !PT ;  /* 0x0000000008087212 */ /* 0x000fce00078e3cff */
.L_x_24:
[----:B------:R-:W-:Y:S01]  /*1b60*/  UMOV UR6, 0x400 ;  /* 0x0000040000067882 */ /* 0x000fe20000000000 */
[----:B------:R-:W-:Y:S01]  /*1b70*/  UISETP.GE.U32.AND UP0, UPT, UR48, 0xff, UPT ;  /* 0x000000ff3000788c */ /* 0x000fe2000bf06070 */
[----:B------:R-:W-:Y:S01]  /*1b80*/  SHF.L.U32 R0, R12, 0x1f, RZ ;  /* 0x0000001f0c007819 */ /* 0x000fe200000006ff */
[----:B-1----:R-:W-:Y:S02]  /*1b90*/  ULEA UR6, UR46, UR6, 0x18 ;  /* 0x000000062e067291 */ /* 0x002fe4000f8ec0ff */
[----:B------:R-:W-:Y:S02]  /*1ba0*/  ULEA UR11, UR31, UR44, 0x7 ;  /* 0x0000002c1f0b7291 */ /* 0x000fe4000f8e38ff */
[----:B------:R-:W-:Y:S01]  /*1bb0*/  ULEA UR4, UR7, UR6, 0x3 ;  /* 0x0000000607047291 */ /* 0x000fe2000f8e18ff */
[----:B------:R-:W-:-:S08]  /*1bc0*/  UMOV UR13, URZ ;  /* 0x000000ff000d7c82 */ /* 0x000fd00008000000 */
[----:B------:R1:W2:Y:S01]  /*1bd0*/  SYNCS.PHASECHK.TRANS64.TRYWAIT P0, [UR4+0x68], R0 ;  /* 0x00006800ff0075a7 */ /* 0x0002a20008001104 */
[----:B------:R-:W-:-:S04]  /*1be0*/  ULEA.HI UR4, UR30, UR30, URZ, 0x1 ;  /* 0x0000001e1e047291 */ /* 0x000fc8000f8f08ff */
[----:B------:R-:W-:-:S04]  /*1bf0*/  USHF.L.U32 UR4, UR4, 0x6, URZ ;  /* 0x0000000604047899 */ /* 0x000fc800080006ff */
[----:B------:R-:W-:Y:S01]  /*1c00*/  ULOP3.LUT UR35, UR47, 0xffffff80, UR4, 0xf8, !UPT ;  /* 0xffffff802f237892 */ /* 0x000fe2000f8ef804 */
[----:B------:R-:W-:Y:S11]  /*1c10*/  BRA.U !UP0, `(.L_x_26) ;  /* 0x0000000108c47547 */ /* 0x000ff6000b800000 */
[----:B------:R-:W-:Y:S01]  /*1c20*/  UMOV UR16, UR43 ;  /* 0x0000002b00107c82 */ /* 0x000fe20008000000 */
[----:B------:R-:W-:Y:S01]  /*1c30*/  UMOV UR4, UR7 ;  /* 0x0000000700047c82 */ /* 0x000fe20008000000 */
[----:B------:R-:W-:-:S05]  /*1c40*/  UMOV UR34, URZ ;  /* 0x000000ff00227c82 */ /* 0x000fca0008000000 */
.L_x_32:
[----:B------:R-:W-:Y:S01]  /*1c50*/  ULEA UR33, UR4, UR6, 0x3 ;  /* 0x0000000604217291 */ /* 0x000fe2000f8e18ff */
[----:B------:R-:W-:Y:S01]  /*1c60*/  @P3 MOV R2, 0x8000 ;  /* 0x0000800000023802 */ /* 0x000fe20000000f00 */
[----:B--234-:R-:W-:Y:S10]  /*1c70*/  @P0 BRA `(.L_x_27) ;  /* 0x00000000000c0947 */ /* 0x01cff40003800000 */
[----:B------:R-:W-:-:S04]  /*1c80*/  SHF.L.U32 R3, R12, 0x1f, RZ ;  /* 0x0000001f0c037819 */ /* 0x000fc800000006ff */
[----:B------:R-:W2:Y:S02]  /*1c90*/  SYNCS.PHASECHK.TRANS64.TRYWAIT P0, [UR33+0x68], R3 ;  /* 0x00006803ff0075a7 */ /* 0x000ea40008001121 */
[----:B--2---:R-:W-:Y:S05]  /*1ca0*/  @!P0 BRA `(.L_x_28) ;  /* 0x0000006800848947 */ /* 0x004fea0003800000 */
.L_x_27:
[----:B------:R2:W-:Y:S01]  /*1cb0*/  @P3 SYNCS.ARRIVE.TRANS64 RZ, [UR33], R2 ;  /* 0x00000002ffff39a7 */ /* 0x0005e20008000021 */
[----:B------:R-:W-:Y:S02]  /*1cc0*/  ULOP3.LUT UR5, UR24, 0x2, URZ, 0xfc, !UPT ;  /* 0x0000000218057892 */ /* 0x000fe4000f8efcff */
[----:B------:R-:W-:Y:S02]  /*1cd0*/  UIADD3 UR16, UPT, UPT, UR16, 0x1, URZ ;  /* 0x0000000110107890 */ /* 0x000fe4000fffe0ff */
[----:B------:R-:W-:Y:S02]  /*1ce0*/  UISETP.NE.AND UP0, UPT, UR5, 0x2, UPT ;  /* 0x000000020500788c */ /* 0x000fe4000bf05270 */
[----:B------:R-:W-:-:S07]  /*1cf0*/  UISETP.NE.AND UP2, UPT, UR16, 0x1, UPT ;  /* 0x000000011000788c */ /* 0x000fce000bf45270 */
[----:B------:R-:W-:Y:S05]  /*1d00*/  BRA.U UP0, `(.L_x_29) ;  /* 0x0000000100047547 */ /* 0x000fea000b800000 */
[----:B------:R-:W-:Y:S05]  /*1d10*/  BPT.TRAP 0x1 ;  /* 0x000000040000795c */ /* 0x000fea0000300000 */
.L_x_29:
[----:B------:R-:W-:Y:S04]  /*1d20*/  BSSY.RECONVERGENT B0, `(.L_x_30) ;  /* 0x0000003000007945 */ /* 0x000fe80003800200 */
[----:B------:R-:W-:Y:S05]  /*1d30*/  @!P2 BRA `(.L_x_31) ;  /* 0x000000000004a947 */ /* 0x000fea0003800000 */
[----:B------:R-:W-:Y:S05]  /*1d40*/  BPT.TRAP 0x1 ;  /* 0x000000040000795c */ /* 0x000fea0000300000 */
.L_x_31:
[----:B------:R-:W-:Y:S05]  /*1d50*/  BSYNC.RECONVERGENT B0 ;  /* 0x0000000000007941 */ /* 0x000fea0003800200 */
.L_x_30:
[----:B------:R-:W-:Y:S02]  /*1d60*/  UIADD3 UR5, UPT, UPT, UR4, 0x1, URZ ;  /* 0x0000000104057890 */ /* 0x000fe4000fffe0ff */
[----:B------:R-:W-:Y:S02]  /*1d70*/  USHF.L.U32 UR32, UR4, 0xd, URZ ;  /* 0x0000000d04207899 */ /* 0x000fe400080006ff */
[----:B------:R-:W-:Y:S02]  /*1d80*/  UISETP.NE.AND UP0, UPT, UR5, 0xd, UPT ;  /* 0x0000000d0500788c */ /* 0x000fe4000bf05270 */
[----:B------:R-:W-:Y:S02]  /*1d90*/  UIADD3 UR14, UP1, UPT, UR26, 0x80, URZ ;  /* 0x000000801a0e7890 */ /* 0x000fe4000ff3e0ff */
[----:B------:R-:W-:Y:S02]  /*1da0*/  USEL UR8, URZ, 0x1, UP0 ;  /* 0x00000001ff087887 */ /* 0x000fe40008000000 */
[----:B------:R-:W-:-:S02]  /*1db0*/  USEL UR7, UR5, URZ, UP0 ;  /* 0x000000ff05077287 */ /* 0x000fc40008000000 */
[----:B------:R-:W-:Y:S02]  /*1dc0*/  UIADD3 UR4, UP0, UPT, UR26, 0x180, URZ ;  /* 0x000001801a047890 */ /* 0x000fe4000ff1e0ff */
[----:B------:R-:W-:Y:S01]  /*1dd0*/  ULEA UR5, UR7, UR6, 0x3 ;  /* 0x0000000607057291 */ /* 0x000fe2000f8e18ff */
[----:B------:R-:W-:Y:S01]  /*1de0*/  LOP3.LUT R12, R12, UR8, RZ, 0x3c, !PT ;  /* 0x000000080c0c7c12 */ /* 0x000fe2000f8e3cff */
[----:B------:R-:W-:Y:S02]  /*1df0*/  ULOP3.LUT UR8, UR32, UR23, URZ, 0xfc, !UPT ;  /* 0x0000001720087292 */ /* 0x000fe4000f8efcff */
[----:B------:R-:W-:Y:S01]  /*1e00*/  ULOP3.LUT UR33, UR33, 0xfefffff8, URZ, 0xc0, !UPT ;  /* 0xfefffff821217892 */ /* 0x000fe2000f8ec0ff */
[----:B-1----:R-:W-:Y:S01]  /*1e10*/  SHF.L.U32 R0, R12, 0x1f, RZ ;  /* 0x0000001f0c007819 */ /* 0x002fe200000006ff */
[----:B------:R-:W-:Y:S02]  /*1e20*/  UIADD3.X UR15, UPT, UPT, URZ, UR27, URZ, UP1, !UPT ;  /* 0x0000001bff0f7290 */ /* 0x000fe40008ffe4ff */
[----:B------:R-:W-:Y:S01]  /*1e30*/  UIADD3 UR32, UPT, UPT, UR6, 0x4300, UR32 ;  /* 0x0000430006207890 */ /* 0x000fe2000fffe020 */
[----:B------:R3:W4:Y:S01]  /*1e40*/  SYNCS.PHASECHK.TRANS64.TRYWAIT P0, [UR5+0x68], R0 ;  /* 0x00006800ff0075a7 */ /* 0x0007220008001105 */
[----:B------:R-:W-:-:S02]  /*1e50*/  UIADD3 UR8, UPT, UPT, UR6, 0x1e300, UR8 ;  /* 0x0001e30006087890 */ /* 0x000fc4000fffe008 */
[----:B------:R-:W-:Y:S02]  /*1e60*/  UIADD3.X UR5, UPT, UPT, URZ, UR27, URZ, UP0, !UPT ;  /* 0x0000001bff057290 */ /* 0x000fe400087fe4ff */
[----:B------:R-:W-:Y:S01]  /*1e70*/  UPRMT UR13, URZ, 0x5410, UR22 ;  /* 0x00005410ff0d7896 */ /* 0x000fe20008000016 */
[----:B------:R-:W-:Y:S01]  /*1e80*/  UMOV UR18, 0x0 ;  /* 0x0000000000127882 */ /* 0x000fe20000000000 */
[----:B------:R-:W-:Y:S01]  /*1e90*/  UMOV UR19, 0x10000000 ;  /* 0x1000000000137882 */ /* 0x000fe20000000000 */
[----:B------:R-:W-:Y:S01]  /*1ea0*/  UMOV UR10, UR34 ;  /* 0x00000022000a7c82 */ /* 0x000fe20008000000 */
[----:B------:R-:W-:Y:S01]  /*1eb0*/  UMOV UR12, UR36 ;  /* 0x00000024000c7c82 */ /* 0x000fe20008000000 */
[----:B------:R-:W-:Y:S01]  /*1ec0*/  UMOV UR9, UR33 ;  /* 0x0000002100097c82 */ /* 0x000fe20008000000 */
[----:B------:R1:W-:Y:S03]  /*1ed0*/  UTMALDG.3D.2CTA [UR32], [UR14], desc[UR18] ;  /* 0x000012200e0075b4 */ /* 0x0003e60008211000 */
[----:B------:R2:W-:Y:S01]  /*1ee0*/  UTMALDG.3D.MULTICAST.2CTA [UR8], [UR4], UR13, desc[UR18] ;  /* 0x00001208040073b4 */ /* 0x0005e2000821180d */
[----:B-1----:R-:W-:Y:S01]  /*1ef0*/  UIADD3 UR34, UPT, UPT, UR34, 0x80, URZ ;  /* 0x0000008022227890 */ /* 0x002fe2000fffe0ff */
[----:B--2---:R-:W-:Y:S01]  /*1f00*/  UMOV UR13, UR28 ;  /* 0x0000001c000d7c82 */ /* 0x004fe20008000000 */
[----:B------:R-:W-:Y:S01]  /*1f10*/  UMOV UR4, UR7 ;  /* 0x0000000700047c82 */ /* 0x000fe20008000000 */
[----:B------:R-:W-:Y:S09]  /*1f20*/  BRA.U UP2, `(.L_x_32) ;  /* 0xfffffffd02487547 */ /* 0x000ff2000b83ffff */
.L_x_26:
[----:B------:R-:W-:Y:S01]  /*1f30*/  ULEA UR4, UR7, UR6, 0x3 ;  /* 0x0000000607047291 */ /* 0x000fe2000f8e18ff */
[----:B-1-3--:R-:W-:Y:S01]  /*1f40*/  SHF.L.U32 R0, R12, 0x1f, RZ ;  /* 0x0000001f0c007819 */ /* 0x00afe200000006ff */
[----:B------:R-:W-:Y:S01]  /*1f50*/  @!P1 SYNCS.ARRIVE.TRANS64.A1T0 RZ, [UR6+0xf8], RZ ;  /* 0x0000f8ffffff99a7 */ /* 0x000fe20008100006 */
[----:B------:R-:W-:-:S06]  /*1f60*/  UISETP.GT.AND UP0, UPT, UR41, UR40, UPT ;  /* 0x000000282900728c */ /* 0x000fcc000bf04270 */
[----:B--2-4-:R1:W2:Y:S03]  /*1f70*/  SYNCS.PHASECHK.TRANS64.TRYWAIT P0, [UR4+0x68], R0 ;  /* 0x00006800ff0075a7 */ /* 0x0142a60008001104 */
[----:B------:R-:W-:Y:S05]  /*1f80*/  BRA.U !UP0, `(.L_x_33) ;  /* 0x0000000108c47547 */ /* 0x000fea000b800000 */
[----:B------:R-:W-:Y:S01]  /*1f90*/  UIADD3 UR25, UPT, UPT, UR45, UR13, URZ ;  /* 0x0000000d2d197290 */ /* 0x000fe2000fffe0ff */
[----:B------:R-:W-:-:S11]  /*1fa0*/  UMOV UR4, UR7 ;  /* 0x0000000700047c82 */ /* 0x000fd60008000000 */
.L_x_39:
[----:B------:R-:W-:Y:S01]  /*1fb0*/  ULEA UR17, UR4, UR6, 0x3 ;  /* 0x0000000604117291 */ /* 0x000fe2000f8e18ff */
[----:B--2---:R-:W-:Y:S01]  /*1fc0*/  @P3 MOV R2, 0x8000 ;  /* 0x0000800000023802 */ /* 0x004fe20000000f00 */
[----:B--2-4-:R-:W-:Y:S10]  /*1fd0*/  @P0 BRA `(.L_x_34) ;  /* 0x00000000000c0947 */ /* 0x014ff40003800000 */
[----:B------:R-:W-:-:S04]  /*1fe0*/  SHF.L.U32 R3, R12, 0x1f, RZ ;  /* 0x0000001f0c037819 */ /* 0x000fc800000006ff */
[----:B------:R-:W2:Y:S02]  /*1ff0*/  SYNCS.PHASECHK.TRANS64.TRYWAIT P0, [UR17+0x68], R3 ;  /* 0x00006803ff0075a7 */ /* 0x000ea40008001111 */
[----:B--2---:R-:W-:Y:S05]  /*2000*/  @!P0 BRA `(.L_x_35) ;  /* 0x0000006400c48947 */ /* 0x004fea0003800000 */
.L_x_34:
[----:B------:R2:W-:Y:S01]  /*2010*/  @P3 SYNCS.ARRIVE.TRANS64 RZ, [UR17], R2 ;  /* 0x00000002ffff39a7 */ /* 0x0005e20008000011 */
[----:B------:R-:W-:-:S04]  /*2020*/  ULOP3.LUT UR5, UR24, 0x2, URZ, 0xfc, !UPT ;  /* 0x0000000218057892 */ /* 0x000fc8000f8efcff */
[----:B------:R-:W-:-:S09]  /*2030*/  UISETP.NE.AND UP0, UPT, UR5, 0x2, UPT ;  /* 0x000000020500788c */ /* 0x000fd2000bf05270 */
[----:B------:R-:W-:Y:S05]  /*2040*/  BRA.U UP0, `(.L_x_36) ;  /* 0x0000000100047547 */ /* 0x000fea000b800000 */
[----:B------:R-:W-:Y:S05]  /*2050*/  BPT.TRAP 0x1 ;  /* 0x000000040000795c */ /* 0x000fea0000300000 */
.L_x_36:
[----:B------:R-:W-:Y:S04]  /*2060*/  BSSY.RECONVERGENT B0, `(.L_x_37) ;  /* 0x0000003000007945 */ /* 0x000fe80003800200 */
[----:B------:R-:W-:Y:S05]  /*2070*/  @!P2 BRA `(.L_x_38) ;  /* 0x000000000004a947 */ /* 0x000fea0003800000 */
[----:B------:R-:W-:Y:S05]  /*2080*/  BPT.TRAP 0x1 ;  /* 0x000000040000795c */ /* 0x000fea0000300000 */
.L_x_38:
[----:B------:R-:W-:Y:S05]  /*2090*/  BSYNC.RECONVERGENT B0 ;  /* 0x0000000000007941 */ /* 0x000fea0003800200 */
.L_x_37:
        /* <DEDUP_REMOVED lines=10> */
[----:B------:R-:W-:Y:S01]  /*2140*/  USHF.L.U32 UR18, UR13, 0x7, URZ ;  /* 0x000000070d127899 */ /* 0x000fe200080006ff */
[----:B-1----:R-:W-:Y:S01]  /*2150*/  SHF.L.U32 R0, R12, 0x1f, RZ ;  /* 0x0000001f0c007819 */ /* 0x002fe200000006ff */
[----:B------:R-:W-:Y:S02]  /*2160*/  ULOP3.LUT UR17, UR17, 0xfefffff8, URZ, 0xc0, !UPT ;  /* 0xfefffff811117892 */ /* 0x000fe4000f8ec0ff */
[----:B------:R-:W-:Y:S01]  /*2170*/  UIADD3 UR16, UPT, UPT, UR6, 0x4300, UR16 ;  /* 0x0000430006107890 */ /* 0x000fe2000fffe010 */
[----:B------:R3:W4:Y:S01]  /*2180*/  SYNCS.PHASECHK.TRANS64.TRYWAIT P0, [UR5+0x68], R0 ;  /* 0x00006800ff0075a7 */ /* 0x0007220008001105 */
[----:B------:R-:W-:-:S02]  /*2190*/  UIADD3.X UR5, UPT, UPT, URZ, UR27, URZ, UP1, !UPT ;  /* 0x0000001bff057290 */ /* 0x000fc40008ffe4ff */
[----:B------:R-:W-:Y:S02]  /*21a0*/  UIADD3 UR8, UPT, UPT, UR6, 0x1e300, UR8 ;  /* 0x0001e30006087890 */ /* 0x000fe4000fffe008 */
[----:B------:R-:W-:Y:S02]  /*21b0*/  UPRMT UR21, URZ, 0x5410, UR22 ;  /* 0x00005410ff157896 */ /* 0x000fe40008000016 */
[----:B------:R-:W-:Y:S01]  /*21c0*/  UIADD3.X UR15, UPT, UPT, URZ, UR27, URZ, UP0, !UPT ;  /* 0x0000001bff0f7290 */ /* 0x000fe200087fe4ff */
[----:B------:R-:W-:Y:S01]  /*21d0*/  UMOV UR30, 0x0 ;  /* 0x00000000001e7882 */ /* 0x000fe20000000000 */
[----:B------:R-:W-:Y:S01]  /*21e0*/  UMOV UR31, 0x10000000 ;  /* 0x10000000001f7882 */ /* 0x000fe20000000000 */
[----:B------:R-:W-:Y:S01]  /*21f0*/  UMOV UR19, UR35 ;  /* 0x0000002300137c82 */ /* 0x000fe20008000000 */
[----:B------:R-:W-:Y:S01]  /*2200*/  UMOV UR20, UR36 ;  /* 0x0000002400147c82 */ /* 0x000fe20008000000 */
[----:B------:R-:W-:Y:S01]  /*2210*/  UMOV UR12, UR36 ;  /* 0x00000024000c7c82 */ /* 0x000fe20008000000 */
[----:B------:R-:W-:Y:S01]  /*2220*/  UMOV UR9, UR17 ;  /* 0x0000001100097c82 */ /* 0x000fe20008000000 */
[----:B------:R-:W-:Y:S01]  /*2230*/  UMOV UR10, UR18 ;  /* 0x00000012000a7c82 */ /* 0x000fe20008000000 */
[----:B------:R1:W-:Y:S01]  /*2240*/  UTMALDG.3D.2CTA [UR16], [UR4], desc[UR30] ;  /* 0x00001e10040075b4 */ /* 0x0003e20008211000 */
[----:B------:R-:W-:-:S04]  /*2250*/  UIADD3 UR13, UPT, UPT, UR13, 0x1, URZ ;  /* 0x000000010d0d7890 */ /* 0x000fc8000fffe0ff */
[----:B------:R-:W-:Y:S01]  /*2260*/  UISETP.NE.AND UP0, UPT, UR13, UR25, UPT ;  /* 0x000000190d00728c */ /* 0x000fe2000bf05270 */
[----:B------:R3:W-:Y:S01]  /*2270*/  UTMALDG.3D.MULTICAST.2CTA [UR8], [UR14], UR21, desc[UR30] ;  /* 0x00001e080e0073b4 */ /* 0x0007e20008211815 */
[----:B-1----:R-:W-:-:S07]  /*2280*/  UMOV UR4, UR7 ;  /* 0x0000000700047c82 */ /* 0x002fce0008000000 */
[----:B---3--:R-:W-:Y:S05]  /*2290*/  BRA.U UP0, `(.L_x_39) ;  /* 0xfffffffd00447547 */ /* 0x008fea000b83ffff */
.L_x_33:
[C---:B------:R-:W-:Y:S01]  /*22a0*/  LEA R3, R11.reuse, UR6, 0x3 ;  /* 0x000000060b037c11 */ /* 0x040fe2000f8e18ff */
[----:B------:R-:W-:Y:S01]  /*22b0*/  NOP ;  /* 0x0000000000007918 */ /* 0x000fe20000000000 */
[----:B-1----:R-:W-:Y:S02]  /*22c0*/  SHF.L.U32 R0, R10, 0x1f, RZ ;  /* 0x0000001f0a007819 */ /* 0x002fe400000006ff */
[----:B------:R-:W-:Y:S02]  /*22d0*/  LEA R4, R11, UR6, 0x4 ;  /* 0x000000060b047c11 */ /* 0x000fe4000f8e20ff */
[----:B--2-4-:R-:W1:Y:S02]  /*22e0*/  SYNCS.PHASECHK.TRANS64.TRYWAIT P0, [R3+URZ+0x100], R0 ;  /* 0x00010000030075a7 */ /* 0x014e6400080011ff */
[----:B-1----:R-:W-:Y:S05]  /*22f0*/  @!P0 BRA `(.L_x_40) ;  /* 0x0000006400208947 */ /* 0x002fea0003800000 */
.L_x_136:
[----:B------:R-:W2:Y:S01]  /*2300*/  LDS.128 R4, [R4+0x190] ;  /* 0x0001900004047984 */ /* 0x000ea20000000c00 */
[----:B------:R-:W-:Y:S01]  /*2310*/  UISETP.GE.AND UP0, UPT, UR42, 0x1, UPT ;  /* 0x000000012a00788c */ /* 0x000fe2000bf06270 */
[----:B------:R-:W-:Y:S01]  /*2320*/  @!PT LDS RZ, [RZ] ;  /* 0x00000000fffff984 */ /* 0x000fe20000000800 */
[----:B------:R-:W-:Y:S01]  /*2330*/  @!PT LDS RZ, [RZ] ;  /* 0x00000000fffff984 */ /* 0x000fe20000000800 */
[----:B------:R-:W-:Y:S01]  /*2340*/  @!PT LDS RZ, [RZ] ;  /* 0x00000000fffff984 */ /* 0x000fe20000000800 */
[----:B------:R-:W-:Y:S01]  /*2350*/  @!PT LDS RZ, [RZ] ;  /* 0x00000000fffff984 */ /* 0x000fe20000000800 */
[----:B------:R3:W-:Y:S06]  /*2360*/  MEMBAR.ALL.CTA ;  /* 0x0000000000007992 */ /* 0x0007ec0000008000 */
[----:B---3--:R-:W3:Y:S01]  /*2370*/  FENCE.VIEW.ASYNC.S ;  /* 0x00000000000073c6 */ /* 0x008ee20000000000 */
[----:B--2---:R-:W-:-:S13]  /*2380*/  LOP3.LUT P0, RZ, R6, 0x1, RZ, 0xc0, !PT ;  /* 0x0000000106ff7812 */ /* 0x004fda000780c0ff */
[----:B---3--:R-:W-:Y:S01]  /*2390*/  VOTEU.ANY UP1, P0 ;  /* 0x0000000000ff7886 */ /* 0x008fe20000020100 */
[----:B------:R-:W-:-:S13]  /*23a0*/  PLOP3.LUT P0, PT, PT, PT, UP1, 0x80, 0x8 ;  /* 0x000000000008781c */ /* 0x000fda0003f0f018 */
[----:B-1----:R-:W-:Y:S02]  /*23b0*/  @P0 LOP3.LUT R0, R5, 0xffff, RZ, 0xc0, !PT ;  /* 0x0000ffff05000812 */ /* 0x002fe400078ec0ff */
[----:B------:R-:W-:Y:S02]  /*23c0*/  @P0 MOV R2, R4 ;  /* 0x0000000400020202 */ /* 0x000fe40000000f00 */
[----:B------:R-:W-:Y:S01]  /*23d0*/  @P0 R2UR UR5, R0 ;  /* 0x00000000000502ca */ /* 0x000fe200000e0000 */
[----:B------:R-:W-:Y:S01]  /*23e0*/  VIADD R0, R3, 0x110 ;  /* 0x0000011003007836 */ /* 0x000fe20000000000 */
[----:B------:R-:W-:Y:S02]  /*23f0*/  @P0 SHF.R.U32.HI R4, RZ, 0x10, R5 ;  /* 0x00000010ff040819 */ /* 0x000fe40000011605 */
[----:B------:R-:W-:Y:S02]  /*2400*/  @P0 R2UR UR8, R2 ;  /* 0x00000000020802ca */ /* 0x000fe400000e0000 */
[----:B------:R-:W-:-:S02]  /*2410*/  PRMT R0, RZ, 0x654, R0 ;  /* 0x00000654ff007816 */ /* 0x000fc40000000000 */
[----:B------:R-:W-:Y:S02]  /*2420*/  @P0 R2UR UR4, R4 ;  /* 0x00000000040402ca */ /* 0x000fe400000e0000 */
[----:B------:R1:W-:Y:S03]  /*2430*/  SYNCS.ARRIVE.TRANS64.RED.A1T0 RZ, [R0+URZ], RZ ;  /* 0x000000ff00ff79a7 */ /* 0x0003e600081004ff */
[----:B------:R-:W-:-:S04]  /*2440*/  @UP1 UMOV UR29, UR5 ;  /* 0x00000005001d1c82 */ /* 0x000fc80008000000 */
[----:B------:R-:W-:-:S04]  /*2450*/  @UP1 UMOV UR37, UR8 ;  /* 0x0000000800251c82 */ /* 0x000fc80008000000 */
[----:B------:R-:W-:Y:S01]  /*2460*/  @UP1 UMOV UR36, UR4 ;  /* 0x0000000400241c82 */ /* 0x000fe20008000000 */
[----:B------:R-:W-:Y:S05]  /*2470*/  BRA.U !UP0, `(.L_x_41) ;  /* 0x0000000108d47547 */ /* 0x000fea000b800000 */
[----:B------:R-:W2:Y:S01]  /*2480*/  LDCU.128 UR12, c[0x0][0xb10] ;  /* 0x00016200ff0c77ac */ /* 0x000ea20008000c00 */
[----:B------:R-:W3:Y:S01]  /*2490*/  LDCU UR30, c[0x0][0xb20] ;  /* 0x00016400ff1e77ac */ /* 0x000ee20008000800 */
[----:B------:R-:W4:Y:S01]  /*24a0*/  LDCU UR25, c[0x0][0xb0c] ;  /* 0x00016180ff1977ac */ /* 0x000f220008000800 */
[----:B------:R-:W1:Y:S01]  /*24b0*/  LDCU.64 UR10, c[0x0][0xb28] ;  /* 0x00016500ff0a77ac */ /* 0x000e620008000a00 */
[----:B------:R-:W-:Y:S02]  /*24c0*/  UISETP.NE.AND UP3, UPT, UR42, 0x1, UPT ;  /* 0x000000012a00788c */ /* 0x000fe4000bf65270 */
[----:B--2---:R-:W-:Y:S02]  /*24d0*/  UIMAD.WIDE.U32 UR8, UR38, UR15, URZ ;  /* 0x0000000f260872a5 */ /* 0x004fe4000f8e00ff */
[----:B------:R-:W-:Y:S02]  /*24e0*/  UIMAD.WIDE.U32 UR4, UR39, UR12, URZ ;  /* 0x0000000c270472a5 */ /* 0x000fe4000f8e00ff */
[----:B------:R-:W-:-:S02]  /*24f0*/  UISETP.NE.AND UP0, UPT, UR14, 0x1, UPT ;  /* 0x000000010e00788c */ /* 0x000fc4000bf05270 */
[----:B------:R-:W-:Y:S01]  /*2500*/  UIMAD.WIDE.U32 UR20, UR29, UR15, URZ ;  /* 0x0000000f1d1472a5 */ /* 0x000fe2000f8e00ff */
[----:B------:R-:W-:Y:S02]  /*2510*/  UMOV UR8, UR9 ;  /* 0x0000000900087c82 */ /* 0x000fe40008000000 */
[----:B------:R-:W-:Y:S01]  /*2520*/  UMOV UR4, UR5 ;  /* 0x0000000500047c82 */ /* 0x000fe20008000000 */
[----:B---3--:R-:W-:Y:S02]  /*2530*/  USHF.R.U32.HI UR8, URZ, UR30, UR8 ;  /* 0x0000001eff087299 */ /* 0x008fe40008011608 */
[----:B----4-:R-:W-:Y:S02]  /*2540*/  UISETP.NE.AND UP2, UPT, UR25, 0x1, UPT ;  /* 0x000000011900788c */ /* 0x010fe4000bf45270 */
[----:B------:R-:W-:Y:S02]  /*2550*/  USHF.R.U32.HI UR4, URZ, UR13, UR4 ;  /* 0x0000000dff047299 */ /* 0x000fe40008011604 */
[----:B------:R-:W-:-:S02]  /*2560*/  USEL UR5, UR38, UR8, !UP0 ;  /* 0x0000000826057287 */ /* 0x000fc4000c000000 */
[----:B------:R-:W-:Y:S02]  /*2570*/  USEL UR8, UR39, UR4, !UP2 ;  /* 0x0000000427087287 */ /* 0x000fe4000d000000 */
[----:B-1----:R-:W-:Y:S01]  /*2580*/  UIMAD.WIDE.U32 UR16, UR5, UR10, URZ ;  /* 0x0000000a051072a5 */ /* 0x002fe2000f8e00ff */
[----:B------:R-:W-:Y:S01]  /*2590*/  UMOV UR4, UR21 ;  /* 0x0000001500047c82 */ /* 0x000fe20008000000 */
[----:B------:R-:W-:Y:S02]  /*25a0*/  UIMAD.WIDE.U32 UR18, UR37, UR12, URZ ;  /* 0x0000000c251272a5 */ /* 0x000fe4000f8e00ff */
[----:B------:R-:W-:-:S03]  /*25b0*/  UIMAD.WIDE.U32 UR20, UR8, UR10, URZ ;  /* 0x0000000a081472a5 */ /* 0x000fc6000f8e00ff */
[----:B------:R-:W-:Y:S01]  /*25c0*/  UMOV UR16, UR17 ;  /* 0x0000001100107c82 */ /* 0x000fe20008000000 */
[----:B------:R-:W-:Y:S02]  /*25d0*/  USHF.R.U32.HI UR4, URZ, UR30, UR4 ;  /* 0x0000001eff047299 */ /* 0x000fe40008011604 */
[----:B------:R-:W-:Y:S01]  /*25e0*/  @UP3 USHF.R.U32.HI UR5, URZ, UR11, UR16 ;  /* 0x0000000bff053299 */ /* 0x000fe20008011610 */
[----:B------:R-:W-:Y:S01]  /*25f0*/  UMOV UR18, UR19 ;  /* 0x0000001300127c82 */ /* 0x000fe20008000000 */
[----:B------:R-:W-:Y:S01]  /*2600*/  UMOV UR20, UR21 ;  /* 0x0000001500147c82 */ /* 0x000fe20008000000 */
[----:B------:R-:W-:Y:S02]  /*2610*/  USHF.R.U32.HI UR13, URZ, UR13, UR18 ;  /* 0x0000000dff0d7299 */ /* 0x000fe40008011612 */
[----:B------:R-:W-:Y:S02]  /*2620*/  USEL UR4, UR29, UR4, !UP0 ;  /* 0x000000041d047287 */ /* 0x000fe4000c000000 */
[----:B------:R-:W-:-:S02]  /*2630*/  @UP3 USHF.R.U32.HI UR8, URZ, UR11, UR20 ;  /* 0x0000000bff083299 */ /* 0x000fc40008011614 */
[----:B------:R-:W-:Y:S02]  /*2640*/  UIMAD UR9, UR42, UR5, URZ ;  /* 0x000000052a0972a4 */ /* 0x000fe4000f8e02ff */
[----:B------:R-:W-:Y:S02]  /*2650*/  USEL UR5, UR37, UR13, !UP2 ;  /* 0x0000000d25057287 */ /* 0x000fe4000d000000 */
[----:B------:R-:W-:Y:S02]  /*2660*/  UIMAD UR12, UR42, UR8, URZ ;  /* 0x000000082a0c72a4 */ /* 0x000fe4000f8e02ff */
[----:B------:R-:W-:Y:S02]  /*2670*/  UISETP.GE.AND UP0, UPT, UR4, UR9, UPT ;  /* 0x000000090400728c */ /* 0x000fe4000bf06270 */
[----:B------:R-:W-:Y:S02]  /*2680*/  UIMAD.WIDE.U32 UR16, UR4, UR10, URZ ;  /* 0x0000000a041072a5 */ /* 0x000fe4000f8e00ff */
[----:B------:R-:W-:-:S02]  /*2690*/  UISETP.GE.OR UP0, UPT, UR5, UR12, UP0 ;  /* 0x0000000c0500728c */ /* 0x000fc40008706670 */
        /* <DEDUP_REMOVED lines=19> */
.L_x_41:
[----:B------:R-:W2:Y:S02]  /*27d0*/  LDCU UR4, c[0x0][0xb30] ;  /* 0x00016600ff0477ac */ /* 0x000ea40008000800 */
[----:B--2---:R-:W-:-:S09]  /*27e0*/  UISETP.NE.AND UP0, UPT, UR4, 0x1, UPT ;  /* 0x000000010400788c */ /* 0x004fd2000bf05270 */
[----:B------:R-:W-:Y:S05]  /*27f0*/  BRA.U UP0, `(.L_x_42) ;  /* 0x0000000100447547 */ /* 0x000fea000b800000 */
[----:B------:R-:W2:Y:S01]  /*2800*/  LDCU.128 UR12, c[0x0][0xb10] ;  /* 0x00016200ff0c77ac */ /* 0x000ea20008000c00 */
[----:B------:R-:W3:Y:S01]  /*2810*/  LDCU UR10, c[0x0][0xb0c] ;  /* 0x00016180ff0a77ac */ /* 0x000ee20008000800 */
[----:B------:R-:W4:Y:S01]  /*2820*/  LDCU UR11, c[0x0][0xb20] ;  /* 0x00016400ff0b77ac */ /* 0x000f220008000800 */
[----:B--2---:R-:W-:Y:S02]  /*2830*/  UIMAD.WIDE.U32 UR8, UR37, UR12, URZ ;  /* 0x0000000c250872a5 */ /* 0x004fe4000f8e00ff */
[----:B------:R-:W-:Y:S02]  /*2840*/  UIMAD.WIDE.U32 UR4, UR29, UR15, URZ ;  /* 0x0000000f1d0472a5 */ /* 0x000fe4000f8e00ff */
[----:B---3--:R-:W-:Y:S02]  /*2850*/  UISETP.NE.AND UP2, UPT, UR10, 0x1, UPT ;  /* 0x000000010a00788c */ /* 0x008fe4000bf45270 */
[----:B------:R-:W-:Y:S01]  /*2860*/  UISETP.NE.AND UP0, UPT, UR14, 0x1, UPT ;  /* 0x000000010e00788c */ /* 0x000fe2000bf05270 */
[----:B------:R-:W-:-:S02]  /*2870*/  UMOV UR8, UR9 ;  /* 0x0000000900087c82 */ /* 0x000fc40008000000 */
[----:B------:R-:W-:Y:S01]  /*2880*/  UMOV UR4, UR5 ;  /* 0x0000000500047c82 */ /* 0x000fe20008000000 */
[----:B------:R-:W-:Y:S02]  /*2890*/  USHF.R.U32.HI UR13, URZ, UR13, UR8 ;  /* 0x0000000dff0d7299 */ /* 0x000fe40008011608 */
[----:B----4-:R-:W-:Y:S02]  /*28a0*/  USHF.R.U32.HI UR4, URZ, UR11, UR4 ;  /* 0x0000000bff047299 */ /* 0x010fe40008011604 */
[----:B------:R-:W-:Y:S02]  /*28b0*/  USEL UR5, UR37, UR13, !UP2 ;  /* 0x0000000d25057287 */ /* 0x000fe4000d000000 */
[----:B------:R-:W-:-:S04]  /*28c0*/  USEL UR4, UR29, UR4, !UP0 ;  /* 0x000000041d047287 */ /* 0x000fc8000c000000 */
[----:B------:R-:W-:Y:S02]  /*28d0*/  UIADD3 UR8, UPT, UPT, UR5, -UR4, URZ ;  /* 0x8000000405087290 */ /* 0x000fe4000fffe0ff */
[----:B------:R-:W-:Y:S02]  /*28e0*/  UIADD3 UR4, UPT, UPT, -UR5, UR4, URZ ;  /* 0x0000000405047290 */ /* 0x000fe4000fffe1ff */
[----:B------:R-:W-:Y:S02]  /*28f0*/  UIMAD UR29, UR8, UR14, UR29 ;  /* 0x0000000e081d72a4 */ /* 0x000fe4000f8e021d */
[----:B------:R-:W-:-:S12]  /*2900*/  UIMAD UR37, UR4, UR10, UR37 ;  /* 0x0000000a042572a4 */ /* 0x000fd8000f8e0225 */
.L_x_42:
[----:B------:R-:W-:Y:S01]  /*2910*/  VIADD R11, R11, 0x1 ;  /* 0x000000010b0b7836 */ /* 0x000fe20000000000 */
[----:B------:R-:W-:Y:S01]  /*2920*/  R2UR UR4, R78 ;  /* 0x000000004e0472ca */ /* 0x000fe200000e0000 */
[----:B------:R-:W-:Y:S01]  /*2930*/  UIADD3 UR30, UPT, UPT, UR37, UR63, URZ ;  /* 0x0000003f251e7290 */ /* 0x000fe2000fffe0ff */
[----:B------:R-:W-:Y:S02]  /*2940*/  PLOP3.LUT P1, PT, PT, PT, PT, 0x80, 0x8 ;  /* 0x000000000008781c */ /* 0x000fe40003f2f070 */
[----:B------:R-:W-:-:S04]  /*2950*/  ISETP.NE.AND P0, PT, R11, 0x2, PT ;  /* 0x000000020b00780c */ /* 0x000fc80003f05270 */
[----:B-1----:R-:W-:Y:S02]  /*2960*/  SEL R0, RZ, 0x1, P0 ;  /* 0x00000001ff007807 */ /* 0x002fe40000000000 */
[----:B------:R-:W-:Y:S02]  /*2970*/  SEL R11, R11, RZ, P0 ;  /* 0x000000ff0b0b7207 */ /* 0x000fe40000000000 */
[----:B------:R-:W-:Y:S01]  /*2980*/  LOP3.LUT R10, R10, R0, RZ, 0x3c, !PT ;  /* 0x000000000a0a7212 */ /* 0x000fe200078e3cff */
[----:B------:R-:W-:Y:S01]  /*2990*/  UIADD3 UR31, UPT, UPT, UR29, UR4, URZ ;  /* 0x000000041d1f7290 */ /* 0x000fe2000fffe0ff */
[----:B------:R-:W-:Y:S11]  /*29a0*/  BRA.U UP1, `(.L_x_43) ;  /* 0xfffffff1012c7547 */ /* 0x000ff6000b83ffff */
[----:B------:R-:W-:Y:S01]  /*29b0*/  UIADD3 UR8, UPT, UPT, UR6, 0x68, URZ ;  /* 0x0000006806087890 */ /* 0x000fe2000fffe0ff */
[----:B------:R-:W-:-:S03]  /*29c0*/  SHF.L.U32 R2, R12, 0x1f, RZ ;  /* 0x0000001f0c027819 */ /* 0x000fc600000006ff */
[----:B------:R-:W-:-:S09]  /*29d0*/  ULEA UR4, UR7, UR8, 0x3 ;  /* 0x0000000807047291 */ /* 0x000fd2000f8e18ff */
[----:B------:R-:W1:Y:S02]  /*29e0*/  SYNCS.PHASECHK.TRANS64.TRYWAIT P0, [UR4], R2 ;  /* 0x00000002ff0075a7 */ /* 0x000e640008001104 */
[----:B-1----:R-:W-:Y:S05]  /*29f0*/  @!P0 BRA `(.L_x_44) ;  /* 0x0000005c00748947 */ /* 0x002fea0003800000 */
.L_x_138:
[----:B------:R-:W-:-:S04]  /*2a00*/  UIADD3 UR4, UPT, UPT, UR7, 0x1, URZ ;  /* 0x0000000107047890 */ /* 0x000fc8000fffe0ff */
[----:B------:R-:W-:-:S04]  /*2a10*/  UISETP.NE.AND UP0, UPT, UR4, 0xd, UPT ;  /* 0x0000000d0400788c */ /* 0x000fc8000bf05270 */
[----:B------:R-:W-:Y:S02]  /*2a20*/  USEL UR6, URZ, 0x1, UP0 ;  /* 0x00000001ff067887 */ /* 0x000fe40008000000 */
[----:B------:R-:W-:-:S04]  /*2a30*/  USEL UR4, UR4, URZ, UP0 ;  /* 0x000000ff04047287 */ /* 0x000fc80008000000 */
[----:B------:R-:W-:Y:S01]  /*2a40*/  ULEA UR5, UR4, UR8, 0x3 ;  /* 0x0000000804057291 */ /* 0x000fe2000f8e18ff */
[----:B-1----:R-:W-:-:S04]  /*2a50*/  LOP3.LUT R2, R12, UR6, RZ, 0x3c, !PT ;  /* 0x000000060c027c12 */ /* 0x002fc8000f8e3cff */
[----:B------:R-:W-:-:S04]  /*2a60*/  SHF.L.U32 R3, R2, 0x1f, RZ ;  /* 0x0000001f02037819 */ /* 0x000fc800000006ff */
[----:B------:R-:W1:Y:S02]  /*2a70*/  SYNCS.PHASECHK.TRANS64.TRYWAIT P0, [UR5], R3 ;  /* 0x00000003ff0075a7 */ /* 0x000e640008001105 */
[----:B-1----:R-:W-:Y:S05]  /*2a80*/  @!P0 BRA `(.L_x_45) ;  /* 0x0000005c00688947 */ /* 0x002fea0003800000 */
.L_x_140:
[----:B------:R-:W-:-:S04]  /*2a90*/  UIADD3 UR4, UPT, UPT, UR4, 0x1, URZ ;  /* 0x0000000104047890 */ /* 0x000fc8000fffe0ff */
[----:B------:R-:W-:-:S04]  /*2aa0*/  UISETP.NE.AND UP0, UPT, UR4, 0xd, UPT ;  /* 0x0000000d0400788c */ /* 0x000fc8000bf05270 */
[----:B------:R-:W-:Y:S02]  /*2ab0*/  USEL UR6, URZ, 0x1, UP0 ;  /* 0x00000001ff067887 */ /* 0x000fe40008000000 */
[----:B------:R-:W-:-:S04]  /*2ac0*/  USEL UR4, UR4, URZ, UP0 ;  /* 0x000000ff04047287 */ /* 0x000fc80008000000 */
[----:B------:R-:W-:Y:S01]  /*2ad0*/  ULEA UR5, UR4, UR8, 0x3 ;  /* 0x0000000804057291 */ /* 0x000fe2000f8e18ff */
[----:B------:R-:W-:-:S04]  /*2ae0*/  LOP3.LUT R2, R2, UR6, RZ, 0x3c, !PT ;  /* 0x0000000602027c12 */ /* 0x000fc8000f8e3cff */
[----:B-1----:R-:W-:-:S04]  /*2af0*/  SHF.L.U32 R3, R2, 0x1f, RZ ;  /* 0x0000001f02037819 */ /* 0x002fc800000006ff */
[----:B------:R-:W1:Y:S02]  /*2b00*/  SYNCS.PHASECHK.TRANS64.TRYWAIT P0, [UR5], R3 ;  /* 0x00000003ff0075a7 */ /* 0x000e640008001105 */
[----:B-1----:R-:W-:Y:S05]  /*2b10*/  @!P0 BRA `(.L_x_46) ;  /* 0x0000005c005c8947 */ /* 0x002fea0003800000 */
.L_x_142:
        /* <DEDUP_REMOVED lines=9> */
.L_x_144:
        /* <DEDUP_REMOVED lines=9> */
.L_x_146:
        /* <DEDUP_REMOVED lines=9> */
.L_x_148:
        /* <DEDUP_REMOVED lines=9> */
.L_x_150:
        /* <DEDUP_REMOVED lines=9> */
.L_x_152:
        /* <DEDUP_REMOVED lines=9> */
.L_x_154:
        /* <DEDUP_REMOVED lines=9> */
.L_x_156:
        /* <DEDUP_REMOVED lines=9> */
.L_x_158:
        /* <DEDUP_REMOVED lines=9> */
.L_x_160:
[----:B------:R-:W-:-:S04]  /*3030*/  UIADD3 UR4, UPT, UPT, UR4, 0x1, URZ ;  /* 0x0000000104047890 */ /* 0x000fc8000fffe0ff */
[----:B------:R-:W-:-:S04]  /*3040*/  UISETP.NE.AND UP0, UPT, UR4, 0xd, UPT ;  /* 0x0000000d0400788c */ /* 0x000fc8000bf05270 */
[----:B------:R-:W-:Y:S02]  /*3050*/  USEL UR5, URZ, 0x1, UP0 ;  /* 0x00000001ff057887 */ /* 0x000fe40008000000 */
[----:B------:R-:W-:-:S04]  /*3060*/  USEL UR4, UR4, URZ, UP0 ;  /* 0x000000ff04047287 */ /* 0x000fc80008000000 */
[----:B------:R-:W-:Y:S01]  /*3070*/  ULEA UR4, UR4, UR8, 0x3 ;  /* 0x0000000804047291 */ /* 0x000fe2000f8e18ff */
[----:B------:R-:W-:-:S04]  /*3080*/  LOP3.LUT R2, R2, UR5, RZ, 0x3c, !PT ;  /* 0x0000000502027c12 */ /* 0x000fc8000f8e3cff */
[----:B------:R-:W-:Y:S01]  /*3090*/  SHF.L.U32 R2, R2, 0x1f, RZ ;  /* 0x0000001f02027819 */ /* 0x000fe200000006ff */
[----:B-1----:R-:W-:-:S07]  /*30a0*/  IMAD.U32 R0, RZ, RZ, UR4 ;  /* 0x00000004ff007e24 */ /* 0x002fce000f8e00ff */
.L_x_56:
[----:B-1----:R1:W2:Y:S02]  /*30b0*/  SYNCS.PHASECHK.TRANS64.TRYWAIT P0, [R0+URZ], R2 ;  /* 0x00000002000075a7 */ /* 0x0022a400080011ff */
[----:B--2---:R-:W-:Y:S05]  /*30c0*/  @!P0 NANOSLEEP.SYNCS 0x989680 ;  /* 0x009896800000895d */ /* 0x004fea0003900000 */
[----:B------:R-:W2:Y:S02]  /*30d0*/  @!P0 SYNCS.PHASECHK.TRANS64 P0, [R0+URZ], R2 ;  /* 0x00000002000085a7 */ /* 0x000ea400080010ff */
[----:B--2---:R-:W-:Y:S05]  /*30e0*/  @P0 EXIT ;  /* 0x000000000000094d */ /* 0x004fea0003800000 */
[----:B------:R-:W-:Y:S05]  /*30f0*/  BRA `(.L_x_56) ;  /* 0xfffffffc00ec7947 */ /* 0x000fea000383ffff */
.L_x_23:
[----:B------:R-:W-:-:S04]  /*3100*/  UISETP.NE.AND UP0, UPT, UR46, URZ, UPT ;  /* 0x000000ff2e00728c */ /* 0x000fc8000bf05270 */
[----:B------:R-:W-:-:S09]  /*3110*/  UISETP.NE.OR UP0, UPT, UR18, 0x1, UP0 ;  /* 0x000000011200788c */ /* 0x000fd20008705670 */
[----:B------:R-:W-:Y:S05]  /*3120*/  BRA.U UP0, `(.L_x_57) ;  /* 0x0000000500487547 */ /* 0x000fea000b800000 */
[----:B------:R-:W-:Y:S01]  /*3130*/  ISETP.GE.U32.AND P2, PT, R0, 0x4, PT ;  /* 0x000000040000780c */ /* 0x000fe20003f46070 */
[----:B------:R-:W-:Y:S01]  /*3140*/  IMAD.MOV.U32 R12, RZ, RZ, 0x1 ;  /* 0x00000001ff0c7424 */ /* 0x000fe200078e00ff */
[----:B------:R-:W-:Y:S02]  /*3150*/  CS2R R10, SRZ ;  /* 0x00000000000a7805 */ /* 0x000fe4000001ff00 */
[----:B------:R-:W-:Y:S01]  /*3160*/  CS2R R8, SRZ ;  /* 0x0000000000087805 */ /* 0x000fe2000001ff00 */
[----:B------:R-:W-:Y:S01]  /*3170*/  UMOV UR6, 0x400 ;  /* 0x0000040000067882 */ /* 0x000fe20000000000 */
[----:B------:R-:W-:Y:S01]  /*3180*/  UMOV UR5, URZ ;  /* 0x000000ff00057c82 */ /* 0x000fe20008000000 */
[----:B------:R-:W-:-:S12]  /*3190*/  ULEA UR6, UR46, UR6, 0x18 ;  /* 0x000000062e067291 */ /* 0x000fd8000f8ec0ff */
.L_x_61:
[----:B------:R-:W-:Y:S02]  /*31a0*/  LEA R2, R8, UR6, 0x3 ;  /* 0x0000000608027c11 */ /* 0x000fe4000f8e18ff */
[----:B------:R-:W-:-:S03]  /*31b0*/  SHF.L.U32 R4, R9, 0x1f, RZ ;  /* 0x0000001f09047819 */ /* 0x000fc600000006ff */
[----:B------:R-:W-:Y:S01]  /*31c0*/  VIADD R5, R2, 0x170 ;  /* 0x0000017002057836 */ /* 0x000fe20000000000 */
[----:B------:R-:W2:Y:S02]  /*31d0*/  SYNCS.PHASECHK.TRANS64.TRYWAIT P0, [R2+URZ+0x160], R4 ;  /* 0x00016004020075a7 */ /* 0x000ea400080011ff */
[----:B--2---:R-:W-:Y:S05]  /*31e0*/  @!P0 BRA `(.L_x_58) ;  /* 0x0000005800988947 */ /* 0x004fea0003800000 */
.L_x_161:
[----:B------:R-:W-:Y:S01]  /*31f0*/  ULEA UR4, UR5, UR6, 0x3 ;  /* 0x0000000605047291 */ /* 0x000fe2000f8e18ff */
[----:B--2---:R-:W-:Y:S01]  /*3200*/  PRMT R2, RZ, 0x654, R5 ;  /* 0x00000654ff027816 */ /* 0x004fe20000000005 */
[----:B------:R-:W-:Y:S01]  /*3210*/  @!P2 IMAD.MOV.U32 R4, RZ, RZ, 0x10 ;  /* 0x00000010ff04a424 */ /* 0x000fe200078e00ff */
[----:B------:R-:W-:Y:S01]  /*3220*/  SHF.L.U32 R5, R12, 0x1f, RZ ;  /* 0x0000001f0c057819 */ /* 0x000fe200000006ff */
[----:B------:R-:W-:Y:S01]  /*3230*/  UIADD3 UR7, UPT, UPT, UR4, 0x100, URZ ;  /* 0x0000010004077890 */ /* 0x000fe2000fffe0ff */
[----:B------:R2:W-:Y:S05]  /*3240*/  SYNCS.ARRIVE.TRANS64.RED.A1T0 RZ, [R2+URZ], RZ ;  /* 0x000000ff02ff79a7 */ /* 0x0005ea00081004ff */
[----:B------:R-:W-:Y:S01]  /*3250*/  IMAD.U32 R6, RZ, RZ, UR7 ;  /* 0x00000007ff067e24 */ /* 0x000fe2000f8e00ff */
[----:B------:R-:W3:Y:S04]  /*3260*/  SYNCS.PHASECHK.TRANS64.TRYWAIT P0, [UR4+0x110], R5 ;  /* 0x00011005ff0075a7 */ /* 0x000ee80008001104 */
[----:B------:R-:W-:Y:S01]  /*3270*/  PRMT R6, R0, 0x654, R6 ;  /* 0x0000065400067816 */ /* 0x000fe20000000006 */
[----:B--23--:R-:W-:Y:S06]  /*3280*/  @!P0 BRA `(.L_x_59) ;  /* 0x0000005800848947 */ /* 0x00cfec0003800000 */
.L_x_163:
[----:B------:R-:W-:Y:S01]  /*3290*/  ULEA UR8, UR5, UR6, 0x4 ;  /* 0x0000000605087291 */ /* 0x000fe2000f8e20ff */
[----:B------:R-:W-:Y:S01]  /*32a0*/  SEL R3, R6, R3, !P2 ;  /* 0x0000000306037207 */ /* 0x000fe20005000000 */
[----:B------:R-:W-:Y:S01]  /*32b0*/  UIADD3 UR9, UPT, UPT, UR4, 0x100, URZ ;  /* 0x0000010004097890 */ /* 0x000fe2000fffe0ff */
[----:B--2---:R-:W-:Y:S01]  /*32c0*/  LEA R2, R11, UR6, 0x3 ;  /* 0x000000060b027c11 */ /* 0x004fe2000f8e18ff */
[----:B------:R-:W-:Y:S01]  /*32d0*/  UIADD3 UR8, UPT, UPT, UR8, 0x190, URZ ;  /* 0x0000019008087890 */ /* 0x000fe2000fffe0ff */
[----:B------:R2:W-:Y:S01]  /*32e0*/  @!P2 SYNCS.ARRIVE.TRANS64.RED RZ, [R3+URZ], R4 ;  /* 0x0000000403ffa9a7 */ /* 0x0005e200080004ff */
[----:B------:R-:W-:Y:S01]  /*32f0*/  UIADD3 UR4, UPT, UPT, UR5, 0x1, URZ ;  /* 0x0000000105047890 */ /* 0x000fe2000fffe0ff */
[----:B------:R-:W-:-:S03]  /*3300*/  VIADD R8, R8, 0x1 ;  /* 0x0000000108087836 */ /* 0x000fc60000000000 */
[----:B------:R-:W-:Y:S02]  /*3310*/  UISETP.NE.AND UP0, UPT, UR4, 0x2, UPT ;  /* 0x000000020400788c */ /* 0x000fe4000bf05270 */
[----:B------:R-:W-:Y:S01]  /*3320*/  ISETP.NE.AND P0, PT, R8, 0x2, PT ;  /* 0x000000020800780c */ /* 0x000fe20003f05270 */
[----:B------:R-:W-:Y:S06]  /*3330*/  UGETNEXTWORKID.BROADCAST [UR8], [UR9] ;  /* 0x00000000080073ca */ /* 0x000fec0008000100 */
[----:B------:R-:W-:Y:S02]  /*3340*/  USEL UR7, URZ, 0x1, UP0 ;  /* 0x00000001ff077887 */ /* 0x000fe40008000000 */
[----:B------:R-:W-:-:S04]  /*3350*/  USEL UR5, UR4, URZ, UP0 ;  /* 0x000000ff04057287 */ /* 0x000fc80008000000 */
[----:B------:R-:W-:Y:S02]  /*3360*/  LOP3.LUT R12, R12, UR7, RZ, 0x3c, !PT ;  /* 0x000000070c0c7c12 */ /* 0x000fe4000f8e3cff */
[----:B--2---:R-:W-:-:S04]  /*3370*/  SHF.L.U32 R4, R10, 0x1f, RZ ;  /* 0x0000001f0a047819 */ /* 0x004fc800000006ff */
[----:B------:R-:W2:Y:S02]  /*3380*/  SYNCS.PHASECHK.TRANS64.TRYWAIT P1, [R2+URZ+0x100], R4 ;  /* 0x00010004020075a7 */ /* 0x000ea400080211ff */
[----:B--2---:R-:W-:Y:S05]  /*3390*/  @!P1 BRA `(.L_x_60) ;  /* 0x0000005800589947 */ /* 0x004fea0003800000 */
.L_x_164:
[C---:B--2---:R-:W-:Y:S01]  /*33a0*/  LEA R4, R11.reuse, UR6, 0x4 ;  /* 0x000000060b047c11 */ /* 0x044fe2000f8e20ff */
[----:B------:R-:W-:Y:S01]  /*33b0*/  VIADD R2, R2, 0x110 ;  /* 0x0000011002027836 */ /* 0x000fe20000000000 */
[----:B------:R-:W-:Y:S01]  /*33c0*/  SEL R8, R8, RZ, P0 ;  /* 0x000000ff08087207 */ /* 0x000fe20000000000 */
[----:B------:R-:W-:-:S03]  /*33d0*/  VIADD R11, R11, 0x1 ;  /* 0x000000010b0b7836 */ /* 0x000fc60000000000 */
[----:B------:R-:W2:Y:S01]  /*33e0*/  LDS.128 R4, [R4+0x190] ;  /* 0x0001900004047984 */ /* 0x000ea20000000c00 */
[----:B------:R-:W-:Y:S02]  /*33f0*/  PRMT R2, RZ, 0x654, R2 ;  /* 0x00000654ff027816 */ /* 0x000fe40000000002 */
[C---:B------:R-:W-:Y:S01]  /*3400*/  ISETP.NE.AND P1, PT, R11.reuse, 0x2, PT ;  /* 0x000000020b00780c */ /* 0x040fe20003f25270 */
[----:B------:R-:W-:Y:S01]  /*3410*/  @!PT LDS RZ, [RZ] ;  /* 0x00000000fffff984 */ /* 0x000fe20000000800 */
[----:B------:R-:W-:Y:S01]  /*3420*/  @!PT LDS RZ, [RZ] ;  /* 0x00000000fffff984 */ /* 0x000fe20000000800 */
[----:B------:R-:W-:Y:S01]  /*3430*/  @!PT LDS RZ, [RZ] ;  /* 0x00000000fffff984 */ /* 0x000fe20000000800 */
[----:B------:R-:W-:Y:S01]  /*3440*/  @!PT LDS RZ, [RZ] ;  /* 0x00000000fffff984 */ /* 0x000fe20000000800 */
[----:B------:R3:W-:Y:S06]  /*3450*/  MEMBAR.ALL.CTA ;  /* 0x0000000000007992 */ /* 0x0007ec0000008000 */
[----:B---3--:R-:W3:Y:S01]  /*3460*/  FENCE.VIEW.ASYNC.S ;  /* 0x00000000000073c6 */ /* 0x008ee20000000000 */
[----:B------:R-:W-:Y:S01]  /*3470*/  SEL R11, R11, RZ, P1 ;  /* 0x000000ff0b0b7207 */ /* 0x000fe20000800000 */
[----:B---3--:R3:W-:Y:S01]  /*3480*/  SYNCS.ARRIVE.TRANS64.RED.A1T0 RZ, [R2+URZ], RZ ;  /* 0x000000ff02ff79a7 */ /* 0x0087e200081004ff */
[----:B--2---:R-:W-:-:S02]  /*3490*/  LOP3.LUT P3, RZ, R6, 0x1, RZ, 0xc0, !PT ;  /* 0x0000000106ff7812 */ /* 0x004fc4000786c0ff */
[----:B------:R-:W-:-:S04]  /*34a0*/  SEL R4, RZ, 0x1, P1 ;  /* 0x00000001ff047807 */ /* 0x000fc80000800000 */
[----:B------:R-:W-:Y:S02]  /*34b0*/  LOP3.LUT R10, R10, R4, RZ, 0x3c, !PT ;  /* 0x000000040a0a7212 */ /* 0x000fe400078e3cff */
[----:B---3--:R-:W-:-:S04]  /*34c0*/  SEL R2, RZ, 0x1, P0 ;  /* 0x00000001ff027807 */ /* 0x008fc80000000000 */
[----:B------:R-:W-:Y:S01]  /*34d0*/  LOP3.LUT R9, R9, R2, RZ, 0x3c, !PT ;  /* 0x0000000209097212 */ /* 0x000fe200078e3cff */
[----:B------:R-:W-:Y:S06]  /*34e0*/  @P3 BRA `(.L_x_61) ;  /* 0xfffffffc002c3947 */ /* 0x000fec000383ffff */
[----:B------:R-:W-:Y:S01]  /*34f0*/  ULEA UR4, UR5, UR6, 0x3 ;  /* 0x0000000605047291 */ /* 0x000fe2000f8e18ff */
[----:B------:R-:W-:-:S08]  /*3500*/  SHF.L.U32 R2, R12, 0x1f, RZ ;  /* 0x0000001f0c027819 */ /* 0x000fd000000006ff */
[----:B------:R-:W2:Y:S02]  /*3510*/  SYNCS.PHASECHK.TRANS64 P0, [UR4+0x110], R2 ;  /* 0x00011002ff0075a7 */ /* 0x000ea40008001004 */
[----:B--2---:R-:W-:Y:S05]  /*3520*/  @P0 BRA `(.L_x_62) ;  /* 0x0000000000080947 */ /* 0x004fea0003800000 */
[----:B------:R-:W2:Y:S02]  /*3530*/  SYNCS.PHASECHK.TRANS64.TRYWAIT P0, [UR4+0x110], R2 ;  /* 0x00011002ff0075a7 */ /* 0x000ea40008001104 */
[----:B--2---:R-:W-:Y:S05]  /*3540*/  @!P0 BRA `(.L_x_63) ;  /* 0x0000005800008947 */ /* 0x004fea0003800000 */
.L_x_62:
[----:B------:R-:W-:-:S04]  /*3550*/  UIADD3 UR7, UPT, UPT, UR5, 0x1, URZ ;  /* 0x0000000105077890 */ /* 0x000fc8000fffe0ff */
[----:B------:R-:W-:-:S04]  /*3560*/  UISETP.NE.AND UP0, UPT, UR7, 0x2, UPT ;  /* 0x000000020700788c */ /* 0x000fc8000bf05270 */
[----:B------:R-:W-:Y:S02]  /*3570*/  USEL UR8, URZ, 0x1, UP0 ;  /* 0x00000001ff087887 */ /* 0x000fe40008000000 */
[----:B------:R-:W-:-:S04]  /*3580*/  USEL UR7, UR7, URZ, UP0 ;  /* 0x000000ff07077287 */ /* 0x000fc80008000000 */
[----:B------:R-:W-:Y:S01]  /*3590*/  ULEA UR7, UR7, UR6, 0x3 ;  /* 0x0000000607077291 */ /* 0x000fe2000f8e18ff */
[----:B--2---:R-:W-:-:S04]  /*35a0*/  LOP3.LUT R2, R12, UR8, RZ, 0x3c, !PT ;  /* 0x000000080c027c12 */ /* 0x004fc8000f8e3cff */
[----:B------:R-:W-:-:S04]  /*35b0*/  SHF.L.U32 R0, R2, 0x1f, RZ ;  /* 0x0000001f02007819 */ /* 0x000fc800000006ff */
[----:B------:R-:W2:Y:S02]  /*35c0*/  SYNCS.PHASECHK.TRANS64 P0, [UR7+0x110], R0 ;  /* 0x00011000ff0075a7 */ /* 0x000ea40008001007 */
[----:B-12---:R-:W-:Y:S05]  /*35d0*/  @P0 EXIT ;  /* 0x000000000000094d */ /* 0x006fea0003800000 */
[----:B------:R-:W-:Y:S02]  /*35e0*/  SHF.L.U32 R2, R2, 0x1f, RZ ;  /* 0x0000001f02027819 */ /* 0x000fe400000006ff */
[----:B------:R-:W-:-:S07]  /*35f0*/  MOV R0, UR7 ;  /* 0x0000000700007c02 */ /* 0x000fce0008000f00 */
.L_x_64:
[----:B-1----:R1:W2:Y:S02]  /*3600*/  SYNCS.PHASECHK.TRANS64.TRYWAIT P0, [R0+URZ+0x110], R2 ;  /* 0x00011002000075a7 */ /* 0x0022a400080011ff */
[----:B--2---:R-:W-:Y:S05]  /*3610*/  @!P0 NANOSLEEP.SYNCS 0x989680 ;  /* 0x009896800000895d */ /* 0x004fea0003900000 */
[----:B------:R-:W2:Y:S02]  /*3620*/  @!P0 SYNCS.PHASECHK.TRANS64 P0, [R0+URZ+0x110], R2 ;  /* 0x00011002000085a7 */ /* 0x000ea400080010ff */
[----:B--2---:R-:W-:Y:S05]  /*3630*/  @P0 EXIT ;  /* 0x000000000000094d */ /* 0x004fea0003800000 */
[----:B------:R-:W-:Y:S05]  /*3640*/  BRA `(.L_x_64) ;  /* 0xfffffffc00ec7947 */ /* 0x000fea000383ffff */
.L_x_57:
[----:B------:R-:W-:Y:S05]  /*3650*/  BRA.U UP5, `(.L_x_65) ;  /* 0x0000001105d87547 */ /* 0x000fea000b800000 */
[----:B------:R-:W-:Y:S01]  /*3660*/  UMOV UR4, 0x40 ;  /* 0x0000004000047882 */ /* 0x000fe20000000000 */
[----:B------:R-:W-:Y:S01]  /*3670*/  NOP ;  /* 0x0000000000007918 */ /* 0x000fe20000000000 */
[----:B------:R-:W-:Y:S01]  /*3680*/  ULEA UR5, UR46, UR4, 0x18 ;  /* 0x000000042e057291 */ /* 0x000fe2000f8ec0ff */
[----:B------:R-:W-:Y:S02]  /*3690*/  UMOV UR6, 0x400 ;  /* 0x0000040000067882 */ /* 0x000fe40000000000 */
[----:B------:R-:W-:-:S06]  /*36a0*/  ULEA UR6, UR46, UR6, 0x18 ;  /* 0x000000062e067291 */ /* 0x000fcc000f8ec0ff */
[----:B------:R-:W2:Y:S02]  /*36b0*/  LDS.U8 R0, [UR5+0x1c] ;  /* 0x00001c05ff007984 */ /* 0x000ea40008000000 */
[----:B--2---:R-:W-:-:S13]  /*36c0*/  ISETP.NE.AND P0, PT, R0, RZ, PT ;  /* 0x000000ff0000720c */ /* 0x004fda0003f05270 */
[----:B------:R-:W-:Y:S05]  /*36d0*/  @P0 BRA `(.L_x_66) ;  /* 0x0000000400080947 */ /* 0x000fea0003800000 */
[----:B------:R-:W-:Y:S02]  /*36e0*/  UISETP.NE.U32.AND UP1, UPT, UR45, 0x1, UPT ;  /* 0x000000012d00788c */ /* 0x000fe4000bf25070 */
[----:B------:R-:W-:-:S07]  /*36f0*/  UIADD3 UR7, UPT, UPT, UR5, 0x8, URZ ;  /* 0x0000000805077890 */ /* 0x000fce000fffe0ff */
[----:B------:R-:W-:Y:S05]  /*3700*/  BRA.U !UP1, `(.L_x_67) ;  /* 0x00000001099c7547 */ /* 0x000fea000b800000 */
[----:B------:R-:W-:Y:S01]  /*3710*/  ELECT P0, URZ, PT ;  /* 0x0000000000ff782f */ /* 0x000fe20003800000 */
[----:B------:R-:W-:-:S12]  /*3720*/  BSSY B0, `(.L_x_67) ;  /* 0x0000025000007945 */ /* 0x000fd80003800000 */
[----:B------:R-:W-:Y:S05]  /*3730*/  @!P0 BRA `(.L_x_68) ;  /* 0x00000000008c8947 */ /* 0x000fea0003800000 */
[----:B------:R-:W-:-:S05]  /*3740*/  UMOV UR4, 0x10 ;  /* 0x0000001000047882 */ /* 0x000fca0000000000 */
[----:B------:R-:W-:Y:S04]  /*3750*/  DEPBAR.LE SB2, 0x36 ;  /* 0x0000ad800000791a */ /* 0x000fe80000000000 */
[----:B------:R-:W2:Y:S02]  /*3760*/  UTCATOMSWS.2CTA.FIND_AND_SET.ALIGN UP0, UR4, UR4 ;  /* 0x00000004000475e3 */ /* 0x000ea40008200800 */
[----:B--2---:R-:W-:Y:S01]  /*3770*/  MOV R10, UR4 ;  /* 0x00000004000a7c02 */ /* 0x004fe20008000f00 */
[----:B------:R-:W-:Y:S06]  /*3780*/  BRA.U UP0, `(.L_x_69) ;  /* 0x0000000100187547 */ /* 0x000fec000b800000 */
.L_x_70:
[----:B------:R-:W-:Y:S05]  /*3790*/  NANOSLEEP 0x64 ;  /* 0x000000640000795d */ /* 0x000fea0003800000 */
[----:B------:R-:W-:-:S05]  /*37a0*/  UMOV UR4, 0x10 ;  /* 0x0000001000047882 */ /* 0x000fca0000000000 */
[----:B------:R-:W-:Y:S04]  /*37b0*/  DEPBAR.LE SB2, 0x36 ;  /* 0x0000ad800000791a */ /* 0x000fe80000000000 */
[----:B------:R-:W2:Y:S02]  /*37c0*/  UTCATOMSWS.2CTA.FIND_AND_SET.ALIGN UP0, UR4, UR4 ;  /* 0x00000004000475e3 */ /* 0x000ea40008200800 */
[----:B--2---:R-:W-:Y:S01]  /*37d0*/  MOV R10, UR4 ;  /* 0x00000004000a7c02 */ /* 0x004fe20008000f00 */
[----:B------:R-:W-:Y:S05]  /*37e0*/  BRA.U !UP0, `(.L_x_70) ;  /* 0xfffffffd08e87547 */ /* 0x000fea000b83ffff */
.L_x_69:
[----:B------:R-:W2:Y:S01]  /*37f0*/  LDS R6, [UR5+0x10] ;  /* 0x00001005ff067984 */ /* 0x000ea20008000800 */
[----:B------:R-:W-:Y:S01]  /*3800*/  IMAD.U32 R0, RZ, RZ, UR6 ;  /* 0x00000006ff007e24 */ /* 0x000fe2000f8e00ff */
[----:B------:R-:W-:-:S03]  /*3810*/  MOV R4, UR48 ;  /* 0x0000003000047c02 */ /* 0x000fc60008000f00 */
[----:B------:R-:W-:Y:S01]  /*3820*/  VIADD R0, R0, 0x1b0 ;  /* 0x000001b000007836 */ /* 0x000fe20000000000 */
[----:B--2---:R-:W-:-:S04]  /*3830*/  SHF.L.U32 R6, R6, 0x1f, RZ ;  /* 0x0000001f06067819 */ /* 0x004fc800000006ff */
[----:B------:R-:W2:Y:S02]  /*3840*/  SYNCS.PHASECHK.TRANS64.TRYWAIT P0, [UR5+0x8], R6 ;  /* 0x00000806ff0075a7 */ /* 0x000ea40008001105 */
[----:B--2---:R-:W-:Y:S05]  /*3850*/  @P0 BRA `(.L_x_71) ;  /* 0x0000000000080947 */ /* 0x004fea0003800000 */
[----:B------:R-:W2:Y:S02]  /*3860*/  SYNCS.PHASECHK.TRANS64.TRYWAIT P0, [UR5+0x8], R6 ;  /* 0x00000806ff0075a7 */ /* 0x000ea40008001105 */
[----:B--2---:R-:W-:Y:S05]  /*3870*/  @!P0 BRA `(.L_x_72) ;  /* 0x00000054004c8947 */ /* 0x004fea0003800000 */
.L_x_71:
[----:B------:R-:W-:Y:S01]  /*3880*/  PRMT R4, R4, 0x654, R0 ;  /* 0x0000065404047816 */ /* 0x000fe20000000000 */
[----:B------:R-:W-:Y:S01]  /*3890*/  HFMA2 R0, -RZ, RZ, 0, 5.9604644775390625e-08 ;  /* 0x00000001ff007431 */ /* 0x000fe200000001ff */
[----:B------:R-:W-:Y:S01]  /*38a0*/  UPRMT UR4, UR48, 0x654, UR7 ;  /* 0x0000065430047896 */ /* 0x000fe20008000007 */
[----:B------:R-:W-:Y:S02]  /*38b0*/  IMAD.MOV.U32 R8, RZ, RZ, 0xffff ;  /* 0x0000ffffff087424 */ /* 0x000fe400078e00ff */
[----:B--2---:R-:W-:Y:S02]  /*38c0*/  IMAD.MOV.U32 R6, RZ, RZ, 0x4 ;  /* 0x00000004ff067424 */ /* 0x004fe400078e00ff */
[----:B------:R-:W-:Y:S01]  /*38d0*/  IMAD.SHL.U32 R9, R10, 0x20, RZ ;  /* 0x000000200a097824 */ /* 0x000fe200078e00ff */
[----:B------:R-:W-:Y:S02]  /*38e0*/  MOV R5, UR4 ;  /* 0x0000000400057c02 */ /* 0x000fe40008000f00 */
[-C--:B------:R-:W-:Y:S01]  /*38f0*/  SHF.L.U32 R8, R8, R10.reuse, RZ ;  /* 0x0000000a08087219 */ /* 0x080fe200000006ff */
[----:B------:R2:W-:Y:S01]  /*3900*/  SYNCS.ARRIVE.TRANS64.RED RZ, [UR4], R6 ;  /* 0x00000006ffff79a7 */ /* 0x0005e20008000404 */
[----:B------:R-:W-:Y:S01]  /*3910*/  SHF.L.U32 R7, R0, R10, RZ ;  /* 0x0000000a00077219 */ /* 0x000fe200000006ff */
[----:B------:R2:W-:Y:S04]  /*3920*/  STS [UR6+0x1b0], R9 ;  /* 0x0001b009ff007988 */ /* 0x0005e80008000806 */
[----:B------:R2:W-:Y:S04]  /*3930*/  STAS [R4.64], R10 ;  /* 0x0000000a04007dbd */ /* 0x0005e8000c0008ff */
[----:B------:R2:W-:Y:S04]  /*3940*/  ATOMS.OR RZ, [UR5+0x14], R8 ;  /* 0x00001408ffff798c */ /* 0x0005e8000b000005 */
[----:B------:R2:W-:Y:S04]  /*3950*/  ATOMS.OR RZ, [UR5+0x18], R7 ;  /* 0x00001807ffff798c */ /* 0x0005e8000b000005 */
[----:B------:R2:W-:Y:S02]  /*3960*/  ATOMS.XOR RZ, [UR5+0x10], R0 ;  /* 0x00001000ffff798c */ /* 0x0005e4000b800005 */
.L_x_68:
[----:B-1----:R-:W-:Y:S05]  /*3970*/  BSYNC B0 ;  /* 0x0000000000007941 */ /* 0x002fea0003800000 */
.L_x_67:
[----:B------:R-:W-:Y:S05]  /*3980*/  BRA.U UP1, `(.L_x_73) ;  /* 0x00000001016c7547 */ /* 0x000fea000b800000 */
[----:B------:R-:W-:-:S03]  /*3990*/  UMOV UR4, 0xffffffff ;  /* 0xffffffff00047882 */ /* 0x000fc60000000000 */
[----:B------:R-:W-:Y:S05]  /*39a0*/  BRA.DIV UR4, `(.L_x_74) ;  /* 0x0000005604187947 */ /* 0x000fea000b800000 */
[----:B------:R-:W-:-:S13]  /*39b0*/  ELECT P6, URZ, PT ;  /* 0x0000000000ff782f */ /* 0x000fda00038c0000 */
.L_x_168:
[----:B------:R-:W-:Y:S05]  /*39c0*/  @!P6 BRA `(.L_x_73) ;  /* 0x00000000005ce947 */ /* 0x000fea0003800000 */
[----:B--2---:R-:W2:Y:S02]  /*39d0*/  LDS R4, [UR5+0x10] ;  /* 0x00001005ff047984 */ /* 0x004ea40008000800 */
[----:B--2---:R-:W-:-:S04]  /*39e0*/  SHF.L.U32 R4, R4, 0x1f, RZ ;  /* 0x0000001f04047819 */ /* 0x004fc800000006ff */
[----:B------:R-:W2:Y:S02]  /*39f0*/  SYNCS.PHASECHK.TRANS64.TRYWAIT P0, [UR5+0x8], R4 ;  /* 0x00000804ff0075a7 */ /* 0x000ea40008001105 */
[----:B--2---:R-:W-:Y:S05]  /*3a00*/  @P0 BRA `(.L_x_75) ;  /* 0x0000000000080947 */ /* 0x004fea0003800000 */
[----:B------:R-:W2:Y:S02]  /*3a10*/  SYNCS.PHASECHK.TRANS64.TRYWAIT P0, [UR5+0x8], R4 ;  /* 0x00000804ff0075a7 */ /* 0x000ea40008001105 */
[----:B--2---:R-:W-:Y:S05]  /*3a20*/  @!P0 BRA `(.L_x_76) ;  /* 0x0000005400188947 */ /* 0x004fea0003800000 */
.L_x_75:
[----:B------:R-:W3:Y:S01]  /*3a30*/  LDS R6, [UR6+0x1b0] ;  /* 0x0001b006ff067984 */ /* 0x000ee20008000800 */
[----:B--2---:R-:W-:Y:S02]  /*3a40*/  HFMA2 R0, -RZ, RZ, 0, 5.9604644775390625e-08 ;  /* 0x00000001ff007431 */ /* 0x004fe400000001ff */
[----:B------:R-:W-:Y:S01]  /*3a50*/  IMAD.MOV.U32 R4, RZ, RZ, 0xffff ;  /* 0x0000ffffff047424 */ /* 0x000fe200078e00ff */
[----:B------:R-:W-:Y:S01]  /*3a60*/  UPRMT UR4, UR48, 0x654, UR7 ;  /* 0x0000065430047896 */ /* 0x000fe20008000007 */
[----:B---3--:R-:W-:-:S03]  /*3a70*/  IMAD.SHL.U32 R5, R6, 0x20, RZ ;  /* 0x0000002006057824 */ /* 0x008fc600078e00ff */
[-C--:B------:R-:W-:Y:S02]  /*3a80*/  SHF.L.U32 R4, R4, R6.reuse, RZ ;  /* 0x0000000604047219 */ /* 0x080fe400000006ff */
[----:B------:R-:W-:Y:S01]  /*3a90*/  SHF.L.U32 R6, R0, R6, RZ ;  /* 0x0000000600067219 */ /* 0x000fe200000006ff */
[----:B------:R3:W-:Y:S04]  /*3aa0*/  STS [UR6+0x1b0], R5 ;  /* 0x0001b005ff007988 */ /* 0x0007e80008000806 */
[----:B------:R3:W-:Y:S04]  /*3ab0*/  ATOMS.OR RZ, [UR5+0x14], R4 ;  /* 0x00001404ffff798c */ /* 0x0007e8000b000005 */
[----:B------:R3:W-:Y:S01]  /*3ac0*/  ATOMS.OR RZ, [UR5+0x18], R6 ;  /* 0x00001806ffff798c */ /* 0x0007e2000b000005 */
[----:B------:R-:W-:Y:S03]  /*3ad0*/  SYNCS.ARRIVE.TRANS64.RED.A1T0 RZ, [UR4], RZ ;  /* 0x000000ffffff79a7 */ /* 0x000fe60008100404 */
[----:B------:R3:W-:Y:S01]  /*3ae0*/  ATOMS.XOR RZ, [UR5+0x10], R0 ;  /* 0x00001000ffff798c */ /* 0x0007e2000b800005 */
[----:B------:R-:W-:Y:S05]  /*3af0*/  BRA `(.L_x_73) ;  /* 0x0000000000107947 */ /* 0x000fea0003800000 */
.L_x_66:
[----:B------:R-:W-:Y:S02]  /*3b00*/  MOV R0, 0xffffffff ;  /* 0xffffffff00007802 */ /* 0x000fe40000000f00 */
[----:B------:R-:W-:-:S03]  /*3b10*/  MOV R4, 0x3b40 ;  /* 0x00003b4000047802 */ /* 0x000fc60000000f00 */
[----:B------:R2:W-:Y:S04]  /*3b20*/  STS [UR6+0x1b0], R0 ;  /* 0x0001b000ff007988 */ /* 0x0005e80008000806 */
[----:B-12--5:R-:W-:Y:S05]  /*3b30*/  CALL.REL.NOINC `($__internal_1_$__cuda_sm10x_tcgen05_guardrail_trap_phase_invalid_during_alloc) ;  /* 0x0000005800607944 */ /* 0x026fea0003c00000 */
.L_x_73:
[----:B------:R-:W-:Y:S05]  /*3b40*/  WARPSYNC.ALL ;  /* 0x0000000000007948 */ /* 0x000fea0003800000 */
[----:B------:R-:W4:Y:S01]  /*3b50*/  S2UR UR4, SR_CgaCtaId ;  /* 0x00000000000479c3 */ /* 0x000f220000008800 */
[----:B------:R-:W-:Y:S01]  /*3b60*/  UMOV UR26, 0x400 ;  /* 0x00000400001a7882 */ /* 0x000fe20000000000 */
[----:B------:R-:W-:-:S06]  /*3b70*/  NOP ;  /* 0x0000000000007918 */ /* 0x000fcc0000000000 */
[----:B------:R-:W-:Y:S06]  /*3b80*/  BAR.ARV 0x6, 0xa0 ;  /* 0x0182800000007b1d */ /* 0x000fec0000002000 */
[----:B------:R-:W1:Y:S01]  /*3b90*/  LDCU UR6, c[0x0][0x38c] ;  /* 0x00007180ff0677ac */ /* 0x000e620008000800 */
[----:B------:R-:W-:Y:S01]  /*3ba0*/  LOP3.LUT R3, R3, 0xffff, RZ, 0xc0, !PT ;  /* 0x0000ffff03037812 */ /* 0x000fe200078ec0ff */
[----:B--2---:R-:W-:Y:S01]  /*3bb0*/  IMAD.MOV.U32 R9, RZ, RZ, 0x1 ;  /* 0x00000001ff097424 */ /* 0x004fe200078e00ff */
[----:B------:R-:W-:Y:S01]  /*3bc0*/  LOP3.LUT R2, R2, 0xffff, RZ, 0xc0, !PT ;  /* 0x0000ffff02027812 */ /* 0x000fe200078ec0ff */
[----:B------:R-:W-:Y:S01]  /*3bd0*/  IMAD.MOV.U32 R8, RZ, RZ, RZ ;  /* 0x000000ffff087224 */ /* 0x000fe200078e00ff */
[----:B------:R-:W-:Y:S01]  /*3be0*/  R2UR UR28, R3 ;  /* 0x00000000031c72ca */ /* 0x000fe200000e0000 */
[----:B------:R-:W-:Y:S01]  /*3bf0*/  UMOV UR32, URZ ;  /* 0x000000ff00207c82 */ /* 0x000fe20008000000 */
[----:B------:R-:W-:-:S02]  /*3c00*/  R2UR UR42, R2 ;  /* 0x00000000022a72ca */ /* 0x000fc400000e0000 */
[----:B------:R-:W-:Y:S01]  /*3c10*/  CS2R R2, SRZ ;  /* 0x0000000000027805 */ /* 0x000fe2000001ff00 */
[----:B------:R-:W-:Y:S01]  /*3c20*/  UMOV UR23, URZ ;  /* 0x000000ff00177c82 */ /* 0x000fe20008000000 */
[----:B----4-:R-:W-:Y:S01]  /*3c30*/  ULEA UR26, UR4, UR26, 0x18 ;  /* 0x0000001a041a7291 */ /* 0x010fe2000f8ec0ff */
[----:B------:R-:W-:Y:S01]  /*3c40*/  UMOV UR22, URZ ;  /* 0x000000ff00167c82 */ /* 0x000fe20008000000 */
[----:B------:R-:W-:Y:S02]  /*3c50*/  UISETP.NE.AND UP3, UPT, UR45, URZ, UPT ;  /* 0x000000ff2d00728c */ /* 0x000fe4000bf65270 */
[----:B------:R-:W-:Y:S02]  /*3c60*/  UIADD3 UR5, UPT, UPT, UR26, 0x4300, URZ ;  /* 0x000043001a057890 */ /* 0x000fe4000fffe0ff */
[----:B------:R-:W-:-:S03]  /*3c70*/  UIADD3 UR4, UPT, UPT, UR26, 0x1e300, URZ ;  /* 0x0001e3001a047890 */ /* 0x000fc6000fffe0ff */
[----:B---3--:R-:W2:Y:S01]  /*3c80*/  LDS R0, [UR26+0x1b0] ;  /* 0x0001b01aff007984 */ /* 0x008ea20008000800 */
[----:B-1----:R-:W-:Y:S02]  /*3c90*/  UIADD3 UR6, UPT, UPT, UR6, 0x7f, URZ ;  /* 0x0000007f06067890 */ /* 0x002fe4000fffe0ff */
[----:B------:R-:W-:Y:S02]  /*3ca0*/  USHF.R.U32.HI UR5, URZ, 0x4, UR5 ;  /* 0x00000004ff057899 */ /* 0x000fe40008011605 */
[----:B------:R-:W-:Y:S02]  /*3cb0*/  USHF.R.S32.HI UR33, URZ, 0x1f, UR6 ;  /* 0x0000001fff217899 */ /* 0x000fe40008011406 */
[----:B------:R-:W-:Y:S02]  /*3cc0*/  USHF.R.U32.HI UR4, URZ, 0x4, UR4 ;  /* 0x00000004ff047899 */ /* 0x000fe40008011604 */
[----:B------:R-:W-:Y:S02]  /*3cd0*/  ULEA.HI UR33, UR33, UR6, URZ, 0x7 ;  /* 0x0000000621217291 */ /* 0x000fe4000f8f38ff */
[----:B------:R-:W-:-:S02]  /*3ce0*/  ULOP3.LUT UR5, UR5, 0x3fff, URZ, 0xc0, !UPT ;  /* 0x00003fff05057892 */ /* 0x000fc4000f8ec0ff */
[----:B------:R-:W-:Y:S02]  /*3cf0*/  USHF.R.S32.HI UR33, URZ, 0x7, UR33 ;  /* 0x00000007ff217899 */ /* 0x000fe40008011421 */
[----:B------:R-:W-:Y:S02]  /*3d00*/  ULOP3.LUT UR30, UR4, 0x3fff, URZ, 0xc0, !UPT ;  /* 0x00003fff041e7892 */ /* 0x000fe4000f8ec0ff */
[----:B------:R-:W-:Y:S01]  /*3d10*/  UISETP.LT.AND UP0, UPT, UR33, 0x1, UPT ;  /* 0x000000012100788c */ /* 0x000fe2000bf01270 */
[----:B------:R-:W-:Y:S01]  /*3d20*/  UMOV UR40, 0x0 ;  /* 0x0000000000287882 */ /* 0x000fe20000000000 */
[----:B------:R-:W-:Y:S01]  /*3d30*/  UMOV UR41, 0x82004a0 ;  /* 0x082004a000297882 */ /* 0x000fe20000000000 */
[----:B------:R-:W-:Y:S02]  /*3d40*/  ULOP3.LUT UR29, UR5, 0x10000, URZ, 0xfc, !UPT ;  /* 0x00010000051d7892 */ /* 0x000fe4000f8efcff */
[----:B------:R-:W-:Y:S02]  /*3d50*/  ULOP3.LUT UR30, UR30, 0x10000, URZ, 0xfc, !UPT ;  /* 0x000100001e1e7892 */ /* 0x000fe4000f8efcff */
[----:B------:R-:W-:Y:S01]  /*3d60*/  USEL UR43, UR33, 0x1, !UP0 ;  /* 0x00000001212b7887 */ /* 0x000fe2000c000000 */
[----:B------:R-:W-:Y:S01]  /*3d70*/  UMOV UR38, 0x0 ;  /* 0x0000000000267882 */ /* 0x000fe20000000000 */
[----:B------:R-:W-:Y:S01]  /*3d80*/  UMOV UR39, 0x82004a0 ;  /* 0x082004a000277882 */ /* 0x000fe20000000000 */
[----:B------:R-:W-:Y:S01]  /*3d90*/  UMOV UR36, 0x0 ;  /* 0x0000000000247882 */ /* 0x000fe20000000000 */
[----:B------:R-:W-:Y:S01]  /*3da0*/  UMOV UR37, 0x82004a0 ;  /* 0x082004a000257882 */ /* 0x000fe20000000000 */
[----:B------:R-:W-:Y:S01]  /*3db0*/  UMOV UR34, 0x0 ;  /* 0x0000000000227882 */ /* 0x000fe20000000000 */
[----:B------:R-:W-:Y:S01]  /*3dc0*/  UMOV UR35, 0x82004a0 ;  /* 0x082004a000237882 */ /* 0x000fe20000000000 */
[----:B--2---:R-:W-:-:S15]  /*3dd0*/  R2UR UR44, R0 ;  /* 0x00000000002c72ca */ /* 0x004fde00000e0000 */
.L_x_84:
[C---:B------:R-:W-:Y:S02]  /*3de0*/  LEA R0, R8.reuse, UR26, 0x3 ;  /* 0x0000001a08007c11 */ /* 0x040fe4000f8e18ff */
[----:B------:R-:W-:Y:S02]  /*3df0*/  SHF.L.U32 R4, R3, 0x1f, RZ ;  /* 0x0000001f03047819 */ /* 0x000fe400000006ff */
[----:B------:R-:W-:Y:S02]  /*3e00*/  LEA R5, R8, UR26, 0x4 ;  /* 0x0000001a08057c11 */ /* 0x000fe4000f8e20ff */
[----:B------:R-:W1:Y:S02]  /*3e10*/  SYNCS.PHASECHK.TRANS64.TRYWAIT P0, [R0+URZ+0x100], R4 ;  /* 0x00010004000075a7 */ /* 0x000e6400080011ff */
[----:B-1-3--:R-:W-:Y:S05]  /*3e20*/  @!P0 BRA `(.L_x_77) ;  /* 0x0000005000308947 */ /* 0x00afea0003800000 */
.L_x_169:
[----:B-1----:R-:W1:Y:S01]  /*3e30*/  LDS.128 R4, [R5+0x190] ;  /* 0x0001900005047984 */ /* 0x002e620000000c00 */
[----:B------:R-:W-:Y:S02]  /*3e40*/  VIADD R0, R0, 0x110 ;  /* 0x0000011000007836 */ /* 0x000fe40000000000 */
[----:B------:R-:W-:Y:S01]  /*3e50*/  VIADD R8, R8, 0x1 ;  /* 0x0000000108087836 */ /* 0x000fe20000000000 */
[----:B------:R-:W-:Y:S01]  /*3e60*/  @!PT LDS RZ, [RZ] ;  /* 0x00000000fffff984 */ /* 0x000fe20000000800 */
[----:B------:R-:W-:Y:S01]  /*3e70*/  @!PT LDS RZ, [RZ] ;  /* 0x00000000fffff984 */ /* 0x000fe20000000800 */
[----:B------:R-:W-:Y:S01]  /*3e80*/  @!PT LDS RZ, [RZ] ;  /* 0x00000000fffff984 */ /* 0x000fe20000000800 */
[----:B------:R-:W-:Y:S01]  /*3e90*/  @!PT LDS RZ, [RZ] ;  /* 0x00000000fffff984 */ /* 0x000fe20000000800 */
[----:B------:R2:W-:Y:S06]  /*3ea0*/  MEMBAR.ALL.CTA ;  /* 0x0000000000007992 */ /* 0x0005ec0000008000 */
[----:B--2---:R-:W2:Y:S01]  /*3eb0*/  FENCE.VIEW.ASYNC.S ;  /* 0x00000000000073c6 */ /* 0x004ea20000000000 */
[----:B------:R-:W-:-:S04]  /*3ec0*/  PRMT R0, RZ, 0x654, R0 ;  /* 0x00000654ff007816 */ /* 0x000fc80000000000 */
[----:B--2---:R2:W-:Y:S01]  /*3ed0*/  SYNCS.ARRIVE.TRANS64.RED.A1T0 RZ, [R0+URZ], RZ ;  /* 0x000000ff00ff79a7 */ /* 0x0045e200081004ff */
[----:B-1----:R-:W-:Y:S01]  /*3ee0*/  LOP3.LUT P1, RZ, R6, 0x1, RZ, 0xc0, !PT ;  /* 0x0000000106ff7812 */ /* 0x002fe2000782c0ff */
[----:B--2---:R-:W-:-:S12]  /*3ef0*/  BRA.U UP3, `(.L_x_78) ;  /* 0x0000000503087547 */ /* 0x004fd8000b800000 */
[----:B------:R-:W1:Y:S01]  /*3f00*/  LDCU UR4, c[0x0][0x38c] ;  /* 0x00007180ff0477ac */ /* 0x000e620008000800 */
[----:B------:R-:W-:Y:S02]  /*3f10*/  PLOP3.LUT P2, PT, PT, PT, PT, 0x80, 0x8 ;  /* 0x000000000008781c */ /* 0x000fe40003f4f070 */
[----:B------:R-:W-:Y:S01]  /*3f20*/  SHF.L.U32 R4, R9, 0x1f, RZ ;  /* 0x0000001f09047819 */ /* 0x000fe200000006ff */
[----:B------:R-:W-:Y:S02]  /*3f30*/  ULEA UR31, UR32, UR26, 0x3 ;  /* 0x0000001a201f7291 */ /* 0x000fe4000f8e18ff */
[----:B------:R-:W-:Y:S02]  /*3f40*/  ULEA UR11, UR32, UR44, 0x6 ;  /* 0x0000002c200b7291 */ /* 0x000fe4000f8e30ff */
[----:B-1----:R-:W-:-:S06]  /*3f50*/  UISETP.GE.AND UP0, UPT, UR4, 0x1, UPT ;  /* 0x000000010400788c */ /* 0x002fcc000bf06270 */
[----:B------:R-:W-:-:S05]  /*3f60*/  PLOP3.LUT P0, PT, PT, PT, UP0, 0x80, 0x8 ;  /* 0x000000000008781c */ /* 0x000fca0003f0f008 */
[----:B------:R-:W-:-:S08]  /*3f70*/  @UP0 ULEA UR4, UR23, UR26, 0x3 ;  /* 0x0000001a17040291 */ /* 0x000fd0000f8e18ff */
[----:B------:R-:W-:-:S04]  /*3f80*/  @P0 SHF.L.U32 R0, R2, 0x1f, RZ ;  /* 0x0000001f02000819 */ /* 0x000fc800000006ff */
[----:B------:R1:W2:Y:S01]  /*3f90*/  @P0 SYNCS.PHASECHK.TRANS64.TRYWAIT P2, [UR4], R0 ;  /* 0x00000000ff0005a7 */ /* 0x0002a20008041104 */
[----:B------:R-:W3:Y:S02]  /*3fa0*/  SYNCS.PHASECHK.TRANS64.TRYWAIT P0, [UR31+0x140], R4 ;  /* 0x00014004ff0075a7 */ /* 0x000ee4000800111f */
[----:B-123--:R-:W-:Y:S05]  /*3fb0*/  @!P0 BRA `(.L_x_79) ;  /* 0x0000004c00e08947 */ /* 0x00efea0003800000 */
.L_x_171:
[----:B------:R-:W-:Y:S01]  /*3fc0*/  UMOV UR27, UR22 ;  /* 0x00000016001b7c82 */ /* 0x000fe20008000000 */
[----:B------:R-:W-:Y:S05]  /*3fd0*/  BRA.U !UP0, `(.L_x_80) ;  /* 0x0000000108c07547 */ /* 0x000fea000b800000 */
[----:B------:R-:W-:Y:S02]  /*3fe0*/  UIADD3 UR27, UPT, UPT, UR43, UR22, URZ ;  /* 0x000000162b1b7290 */ /* 0x000fe4000fffe0ff */
[----:B------:R-:W-:Y:S01]  /*3ff0*/  UPLOP3.LUT UP2, UPT, UPT, UPT, UPT, 0x40, 0x4 ;  /* 0x000000000004789c */ /* 0x000fe20003f4e870 */
[----:B------:R-:W-:Y:S01]  /*4000*/  UMOV UR24, UR33 ;  /* 0x0000002100187c82 */ /* 0x000fe20008000000 */
[----:B------:R-:W-:-:S09]  /*4010*/  UMOV UR10, UR23 ;  /* 0x00000017000a7c82 */ /* 0x000fd20008000000 */
.L_x_83:
[----:B--2---:R-:W-:Y:S01]  /*4020*/  ULEA UR5, UR10, UR26, 0x3 ;  /* 0x0000001a0a057291 */ /* 0x004fe2000f8e18ff */
[----:B---3--:R-:W-:Y:S11]  /*4030*/  @P2 BRA `(.L_x_81) ;  /* 0x00000000000c2947 */ /* 0x008ff60003800000 */
[----:B-1----:R-:W-:Y:S04]  /*4040*/  SHF.L.U32 R4, R2, 0x1f, RZ ;  /* 0x0000001f02047819 */ /* 0x002fe800000006ff */
[----:B------:R-:W1:Y:S02]  /*4050*/  SYNCS.PHASECHK.TRANS64.TRYWAIT P0, [UR5], R4 ;  /* 0x00000004ff0075a7 */ /* 0x000e640008001105 */
[----:B-1----:R-:W-:Y:S05]  /*4060*/  @!P0 BRA `(.L_x_82) ;  /* 0x0000004c00cc8947 */ /* 0x002fea0003800000 */
.L_x_81:
[----:B------:R-:W-:Y:S01]  /*4070*/  UISETP.NE.AND UP0, UPT, UR24, 0x1, UPT ;  /* 0x000000011800788c */ /* 0x000fe2000bf05270 */
[----:B------:R-:W-:Y:S01]  /*4080*/  PLOP3.LUT P2, PT, PT, PT, PT, 0x80, 0x8 ;  /* 0x000000000008781c */ /* 0x000fe20003f4f070 */
[----:B------:R-:W-:Y:S02]  /*4090*/  UIADD3 UR4, UPT, UPT, UR10, 0x1, URZ ;  /* 0x000000010a047890 */ /* 0x000fe4000fffe0ff */
[----:B------:R-:W-:Y:S02]  /*40a0*/  UIADD3 UR25, UPT, UPT, UR5, 0x68, URZ ;  /* 0x0000006805197890 */ /* 0x000fe4000fffe0ff */
[----:B------:R-:W-:Y:S01]  /*40b0*/  UISETP.NE.AND UP1, UPT, UR4, 0xd, UPT ;  /* 0x0000000d0400788c */ /* 0x000fe2000bf25270 */
[----:B------:R-:W-:Y:S01]  /*40c0*/  PLOP3.LUT P0, PT, PT, PT, UP0, 0x80, 0x8 ;  /* 0x000000000008781c */ /* 0x000fe20003f0f008 */
[----:B------:R-:W-:Y:S02]  /*40d0*/  UIADD3 UR22, UPT, UPT, UR22, 0x1, URZ ;  /* 0x0000000116167890 */ /* 0x000fe4000fffe0ff */
[----:B------:R-:W-:Y:S02]  /*40e0*/  USEL UR6, URZ, 0x1, UP1 ;  /* 0x00000001ff067887 */ /* 0x000fe40008800000 */
[----:B------:R-:W-:Y:S02]  /*40f0*/  USEL UR23, UR4, URZ, UP1 ;  /* 0x000000ff04177287 */ /* 0x000fe40008800000 */
[----:B------:R-:W-:Y:S02]  /*4100*/  UIADD3 UR24, UPT, UPT, UR24, -0x1, URZ ;  /* 0xffffffff18187890 */ /* 0x000fe4000fffe0ff */
[----:B------:R-:W-:Y:S01]  /*4110*/  @UP0 ULEA UR4, UR23, UR26, 0x3 ;  /* 0x0000001a17040291 */ /* 0x000fe2000f8e18ff */
[----:B------:R-:W-:Y:S01]  /*4120*/  LOP3.LUT R2, R2, UR6, RZ, 0x3c, !PT ;  /* 0x0000000602027c12 */ /* 0x000fe2000f8e3cff */
[----:B------:R-:W-:Y:S02]  /*4130*/  ULEA UR6, UR10, UR30, 0x9 ;  /* 0x0000001e0a067291 */ /* 0x000fe4000f8e48ff */
[----:B------:R-:W-:Y:S01]  /*4140*/  UISETP.NE.AND UP0, UPT, UR22, UR27, UPT ;  /* 0x0000001b1600728c */ /* 0x000fe2000bf05270 */
[----:B-1----:R-:W-:Y:S01]  /*4150*/  @P0 SHF.L.U32 R0, R2, 0x1f, RZ ;  /* 0x0000001f02000819 */ /* 0x002fe200000006ff */
[----:B------:R-:W-:Y:S02]  /*4160*/  UIADD3 UR20, UPT, UPT, UR6, 0x2, URZ ;  /* 0x0000000206147890 */ /* 0x000fe4000fffe0ff */
[----:B------:R-:W-:Y:S01]  /*4170*/  UIADD3 UR16, UPT, UPT, UR6, 0x4, URZ ;  /* 0x0000000406107890 */ /* 0x000fe2000fffe0ff */
[----:B------:R2:W3:Y:S01]  /*4180*/  @P0 SYNCS.PHASECHK.TRANS64.TRYWAIT P2, [UR4], R0 ;  /* 0x00000000ff0005a7 */ /* 0x0004e20008041104 */
[----:B------:R-:W-:Y:S02]  /*4190*/  ULEA UR4, UR10, UR29, 0x9 ;  /* 0x0000001d0a047291 */ /* 0x000fe4000f8e48ff */
[----:B------:R-:W-:Y:S02]  /*41a0*/  UIADD3 UR12, UPT, UPT, UR6, 0x6, URZ ;  /* 0x00000006060c7890 */ /* 0x000fe4000fffe0ff */
[----:B------:R-:W-:Y:S02]  /*41b0*/  UIADD3 UR18, UPT, UPT, UR4, 0x2, URZ ;  /* 0x0000000204127890 */ /* 0x000fe4000fffe0ff */
[----:B------:R-:W-:Y:S02]  /*41c0*/  UIADD3 UR14, UPT, UPT, UR4, 0x4, URZ ;  /* 0x00000004040e7890 */ /* 0x000fe4000fffe0ff */
[----:B------:R-:W-:Y:S01]  /*41d0*/  UIADD3 UR8, UPT, UPT, UR4, 0x6, URZ ;  /* 0x0000000604087890 */ /* 0x000fe2000fffe0ff */
[----:B------:R-:W-:Y:S01]  /*41e0*/  UMOV UR7, 0x40004040 ;  /* 0x4000404000077882 */ /* 0x000fe20000000000 */
[----:B------:R-:W-:Y:S01]  /*41f0*/  UMOV UR5, 0x40004040 ;  /* 0x4000404000057882 */ /* 0x000fe20000000000 */
[----:B------:R-:W-:Y:S01]  /*4200*/  UMOV UR21, 0x40004040 ;  /* 0x4000404000157882 */ /* 0x000fe20000000000 */
[----:B------:R2:W-:Y:S01]  /*4210*/  UTCIMMA.2CTA gdesc[UR4], gdesc[UR6], tmem[UR11], tmem[UR40], idesc[UR41], UP2 ;  /* 0x00ff2806040075ea */ /* 0x0005e2000920010b */
[----:B------:R-:W-:Y:S01]  /*4220*/  UPLOP3.LUT UP2, UPT, UPT, UPT, UPT, 0x80, 0x8 ;  /* 0x000000000008789c */ /* 0x000fe20003f4f070 */
[----:B------:R-:W-:Y:S01]  /*4230*/  UMOV UR19, 0x40004040 ;  /* 0x4000404000137882 */ /* 0x000fe20000000000 */
[----:B------:R-:W-:Y:S01]  /*4240*/  UMOV UR17, 0x40004040 ;  /* 0x4000404000117882 */ /* 0x000fe20000000000 */
[----:B------:R2:W-:Y:S01]  /*4250*/  UTCIMMA.2CTA gdesc[UR18], gdesc[UR20], tmem[UR11], tmem[UR38], idesc[UR39], UPT ;  /* 0x00ff2614120075ea */ /* 0x0005e2000ba0010b */
[----:B------:R-:W-:Y:S01]  /*4260*/  UMOV UR15, 0x40004040 ;  /* 0x40004040000f7882 */ /* 0x000fe20000000000 */
[----:B------:R-:W-:Y:S01]  /*4270*/  UMOV UR13, 0x40004040 ;  /* 0x40004040000d7882 */ /* 0x000fe20000000000 */
[----:B------:R-:W-:Y:S01]  /*4280*/  UMOV UR9, 0x40004040 ;  /* 0x4000404000097882 */ /* 0x000fe20000000000 */
[----:B------:R2:W-:Y:S01]  /*4290*/  UTCIMMA.2CTA gdesc[UR14], gdesc[UR16], tmem[UR11], tmem[UR36], idesc[UR37], UPT ;  /* 0x00ff24100e0075ea */ /* 0x0005e2000ba0010b */
[----:B------:R2:W-:Y:S01]  /*42a0*/  UTCIMMA.2CTA gdesc[UR8], gdesc[UR12], tmem[UR11], tmem[UR34], idesc[UR35], UPT ;  /* 0x00ff220c080075ea */ /* 0x0005e2000ba0010b */
[----:B------:R2:W-:Y:S01]  /*42b0*/  UTCBAR.2CTA.MULTICAST [UR25], URZ, UR28 ;  /* 0x000000ff190073e9 */ /* 0x0005e2000820081c */
[----:B------:R-:W-:Y:S01]  /*42c0*/  UMOV UR10, UR23 ;  /* 0x00000017000a7c82 */ /* 0x000fe20008000000 */
[----:B------:R-:W-:Y:S05]  /*42d0*/  BRA.U UP0, `(.L_x_83) ;  /* 0xfffffffd00507547 */ /* 0x000fea000b83ffff */
.L_x_80:
[----:B--2---:R-:W-:Y:S01]  /*42e0*/  UIADD3 UR4, UPT, UPT, UR31, 0x120, URZ ;  /* 0x000001201f047890 */ /* 0x004fe2000fffe0ff */
[----:B------:R-:W-:-:S08]  /*42f0*/  UMOV UR22, UR27 ;  /* 0x0000001b00167c82 */ /* 0x000fd00008000000 */
[----:B------:R2:W-:Y:S01]  /*4300*/  UTCBAR.2CTA.MULTICAST [UR4], URZ, UR42 ;  /* 0x000000ff040073e9 */ /* 0x0005e2000820082a */
[----:B------:R-:W-:Y:S02]  /*4310*/  NOP ;  /* 0x0000000000007918 */ /* 0x000fe40000000000 */
.L_x_78:
[----:B--2---:R-:W-:Y:S01]  /*4320*/  UIADD3 UR4, UPT, UPT, UR32, 0x1, URZ ;  /* 0x0000000120047890 */ /* 0x004fe2000fffe0ff */
[----:B------:R-:W-:-:S03]  /*4330*/  ISETP.NE.AND P0, PT, R8, 0x2, PT ;  /* 0x000000020800780c */ /* 0x000fc60003f05270 */
[----:B------:R-:W-:Y:S01]  /*4340*/  UISETP.NE.AND UP0, UPT, UR4, 0x4, UPT ;  /* 0x000000040400788c */ /* 0x000fe2000bf05270 */
[----:B-1----:R-:W-:Y:S02]  /*4350*/  SEL R0, RZ, 0x1, P0 ;  /* 0x00000001ff007807 */ /* 0x002fe40000000000 */
[----:B------:R-:W-:Y:S01]  /*4360*/  SEL R8, R8, RZ, P0 ;  /* 0x000000ff08087207 */ /* 0x000fe20000000000 */
[----:B------:R-:W-:Y:S01]  /*4370*/  USEL UR5, URZ, 0x1, UP0 ;  /* 0x00000001ff057887 */ /* 0x000fe20008000000 */
[----:B------:R-:W-:Y:S01]  /*4380*/  LOP3.LUT R3, R3, R0, RZ, 0x3c, !PT ;  /* 0x0000000003037212 */ /* 0x000fe200078e3cff */
[----:B------:R-:W-:-:S04]  /*4390*/  USEL UR32, UR4, URZ, UP0 ;  /* 0x000000ff04207287 */ /* 0x000fc80008000000 */
[----:B------:R-:W-:Y:S01]  /*43a0*/  LOP3.LUT R9, R9, UR5, RZ, 0x3c, !PT ;  /* 0x0000000509097c12 */ /* 0x000fe2000f8e3cff */
[----:B------:R-:W-:Y:S07]  /*43b0*/  @P1 BRA `(.L_x_84) ;  /* 0xfffffff800881947 */ /* 0x000fee000383ffff */
[----:B------:R-:W1:Y:S01]  /*43c0*/  S2UR UR8, SR_CgaCtaId ;  /* 0x00000000000879c3 */ /* 0x000e620000008800 */
[----:B------:R-:W-:Y:S01]  /*43d0*/  ELECT P0, URZ, PT ;  /* 0x0000000000ff782f */ /* 0x000fe20003800000 */
[----:B------:R-:W-:Y:S01]  /*43e0*/  HFMA2 R0, -RZ, RZ, 0, 5.9604644775390625e-08 ;  /* 0x00000001ff007431 */ /* 0x000fe200000001ff */
[----:B------:R-:W-:-:S05]  /*43f0*/  UMOV UR4, 0x40 ;  /* 0x0000004000047882 */ /* 0x000fca0000000000 */
[----:B------:R-:W-:Y:S01]  /*4400*/  UVIRTCOUNT.DEALLOC.SMPOOL 0x80 ;  /* 0x000000800000784c */ /* 0x000fe20000000000 */
[----:B------:R-:W-:Y:S02]  /*4410*/  UISETP.NE.AND UP1, UPT, UR45, URZ, UPT ;  /* 0x000000ff2d00728c */ /* 0x000fe4000bf25270 */
[----:B-1----:R-:W-:-:S09]  /*4420*/  ULEA UR8, UR8, UR4, 0x18 ;  /* 0x0000000408087291 */ /* 0x002fd2000f8ec0ff */
[----:B------:R1:W-:Y:S01]  /*4430*/  @P0 STS.U8 [UR8+0x1c], R0 ;  /* 0x00001c00ff000988 */ /* 0x0003e20008000008 */
[----:B------:R-:W-:Y:S05]  /*4440*/  BRA.U UP1, `(.L_x_85) ;  /* 0x0000000101a07547 */ /* 0x000fea000b800000 */
[----:B------:R-:W-:Y:S01]  /*4450*/  UIADD3 UR7, UPT, UPT, UR26, 0x140, URZ ;  /* 0x000001401a077890 */ /* 0x000fe2000fffe0ff */
[----:B------:R-:W-:-:S03]  /*4460*/  SHF.L.U32 R2, R9, 0x1f, RZ ;  /* 0x0000001f09027819 */ /* 0x000fc600000006ff */
[----:B------:R-:W-:-:S09]  /*4470*/  ULEA UR4, UR32, UR7, 0x3 ;  /* 0x0000000720047291 */ /* 0x000fd2000f8e18ff */
[----:B------:R-:W2:Y:S02]  /*4480*/  SYNCS.PHASECHK.TRANS64.TRYWAIT P0, [UR4], R2 ;  /* 0x00000002ff0075a7 */ /* 0x000ea40008001104 */
[----:B--2---:R-:W-:Y:S05]  /*4490*/  @!P0 BRA `(.L_x_86) ;  /* 0x0000004800d88947 */ /* 0x004fea0003800000 */
.L_x_174:
        /* <DEDUP_REMOVED lines=9> */
.L_x_176:
        /* <DEDUP_REMOVED lines=9> */
.L_x_178:
[----:B------:R-:W-:-:S04]  /*45c0*/  UIADD3 UR4, UPT, UPT, UR4, 0x1, URZ ;  /* 0x0000000104047890 */ /* 0x000fc8000fffe0ff */
[----:B------:R-:W-:-:S04]  /*45d0*/  UISETP.NE.AND UP0, UPT, UR4, 0x4, UPT ;  /* 0x000000040400788c */ /* 0x000fc8000bf05270 */
[----:B------:R-:W-:Y:S02]  /*45e0*/  USEL UR5, URZ, 0x1, UP0 ;  /* 0x00000001ff057887 */ /* 0x000fe40008000000 */
[----:B------:R-:W-:-:S04]  /*45f0*/  USEL UR4, UR4, URZ, UP0 ;  /* 0x000000ff04047287 */ /* 0x000fc80008000000 */
[----:B------:R-:W-:Y:S01]  /*4600*/  ULEA UR4, UR4, UR7, 0x3 ;  /* 0x0000000704047291 */ /* 0x000fe2000f8e18ff */
[----:B------:R-:W-:-:S04]  /*4610*/  LOP3.LUT R2, R2, UR5, RZ, 0x3c, !PT ;  /* 0x0000000502027c12 */ /* 0x000fc8000f8e3cff */
[----:B------:R-:W-:Y:S01]  /*4620*/  SHF.L.U32 R2, R2, 0x1f, RZ ;  /* 0x0000001f02027819 */ /* 0x000fe200000006ff */
[----:B-1----:R-:W-:-:S04]  /*4630*/  IMAD.U32 R0, RZ, RZ, UR4 ;  /* 0x00000004ff007e24 */ /* 0x002fc8000f8e00ff */
[----:B------:R1:W2:Y:S03]  /*4640*/  SYNCS.PHASECHK.TRANS64.TRYWAIT P0, [R0+URZ], R2 ;  /* 0x00000002000075a7 */ /* 0x0002a600080011ff */
[----:B--2---:R-:W-:Y:S05]  /*4650*/  @!P0 NANOSLEEP.SYNCS 0x989680 ;  /* 0x009896800000895d */ /* 0x004fea0003900000 */
[----:B------:R-:W2:Y:S02]  /*4660*/  @!P0 SYNCS.PHASECHK.TRANS64 P0, [R0+URZ], R2 ;  /* 0x00000002000085a7 */ /* 0x000ea400080010ff */
[----:B--2---:R-:W-:Y:S05]  /*4670*/  @P0 BRA `(.L_x_89) ;  /* 0x0000000000200947 */ /* 0x004fea0003800000 */
.L_x_90:
[----:B--2---:R2:W4:Y:S02]  /*4680*/  SYNCS.PHASECHK.TRANS64.TRYWAIT P0, [R0+URZ], R2 ;  /* 0x00000002000075a7 */ /* 0x00452400080011ff */
[----:B----4-:R-:W-:Y:S05]  /*4690*/  @!P0 NANOSLEEP.SYNCS 0x989680 ;  /* 0x009896800000895d */ /* 0x010fea0003900000 */
[----:B------:R-:W4:Y:S02]  /*46a0*/  @!P0 SYNCS.PHASECHK.TRANS64 P0, [R0+URZ], R2 ;  /* 0x00000002000085a7 */ /* 0x000f2400080010ff */
[----:B----4-:R-:W-:Y:S05]  /*46b0*/  @!P0 BRA `(.L_x_90) ;  /* 0xfffffffc00f08947 */ /* 0x010fea000383ffff */
[----:B------:R-:W-:Y:S05]  /*46c0*/  BRA `(.L_x_89) ;  /* 0x00000000000c7947 */ /* 0x000fea0003800000 */
.L_x_85:
[----:B------:R-:W-:-:S04]  /*46d0*/  UIADD3 UR4, UPT, UPT, UR26, 0x180, URZ ;  /* 0x000001801a047890 */ /* 0x000fc8000fffe0ff */
[----:B------:R-:W-:-:S09]  /*46e0*/  UPRMT UR4, UR48, 0x654, UR4 ;  /* 0x0000065430047896 */ /* 0x000fd20008000004 */
[----:B------:R-:W-:Y:S03]  /*46f0*/  SYNCS.ARRIVE.TRANS64.RED.A1T0 RZ, [UR4], RZ ;  /* 0x000000ffffff79a7 */ /* 0x000fe60008100404 */
.L_x_89:
[----:B-12---:R-:W-:Y:S01]  /*4700*/  SHF.L.U32 R2, RZ, 0x1f, RZ ;  /* 0x0000001fff027819 */ /* 0x006fe200000006ff */
[----:B------:R-:W-:Y:S01]  /*4710*/  UIADD3 UR4, UPT, UPT, UR26, 0x180, URZ ;  /* 0x000001801a047890 */ /* 0x000fe2000fffe0ff */
[----:B------:R-:W-:Y:S02]  /*4720*/  PLOP3.LUT P0, PT, PT, PT, UP1, 0x80, 0x8 ;  /* 0x000000000008781c */ /* 0x000fe40003f0f018 */
[----:B------:R-:W1:Y:S02]  /*4730*/  SYNCS.PHASECHK.TRANS64.TRYWAIT P1, [UR26+0x180], R2 ;  /* 0x00018002ff0075a7 */ /* 0x000e64000802111a */
[----:B-1----:R-:W-:Y:S09]  /*4740*/  @!P1 BRA `(.L_x_91) ;  /* 0x0000004800749947 */ /* 0x002ff20003800000 */
.L_x_180:
[----:B------:R-:W-:Y:S01]  /*4750*/  @!UP1 UPRMT UR4, UR48, 0x654, UR4 ;  /* 0x0000065430049896 */ /* 0x000fe20008000004 */
[----:B------:R-:W-:Y:S01]  /*4760*/  UMOV UR5, 0xffff ;  /* 0x0000ffff00057882 */ /* 0x000fe20000000000 */
[----:B------:R-:W-:-:S07]  /*4770*/  UMOV UR6, 0x1 ;  /* 0x0000000100067882 */ /* 0x000fce0000000000 */
[----:B------:R-:W-:Y:S01]  /*4780*/  @!P0 SYNCS.ARRIVE.TRANS64.RED.A1T0 RZ, [UR4], RZ ;  /* 0x000000ffffff89a7 */ /* 0x000fe20008100404 */
[----:B------:R-:W-:Y:S01]  /*4790*/  NOP ;  /* 0x0000000000007918 */ /* 0x000fe20000000000 */
[----:B-1----:R-:W1:Y:S01]  /*47a0*/  LDS R0, [UR8+0x14] ;  /* 0x00001408ff007984 */ /* 0x002e620008000800 */
[----:B------:R-:W-:-:S04]  /*47b0*/  ULOP3.LUT UR4, UR44, 0xffff, URZ, 0xc0, !UPT ;  /* 0x0000ffff2c047892 */ /* 0x000fc8000f8ec0ff */
[----:B------:R-:W-:-:S04]  /*47c0*/  USHF.R.U32.HI UR4, URZ, 0x5, UR4 ;  /* 0x00000005ff047899 */ /* 0x000fc80008011604 */
[----:B------:R-:W-:Y:S02]  /*47d0*/  USHF.L.U32 UR5, UR5, UR4, URZ ;  /* 0x0000000405057299 */ /* 0x000fe400080006ff */
[----:B------:R-:W-:-:S04]  /*47e0*/  USHF.L.U32 UR4, UR6, UR4, URZ ;  /* 0x0000000406047299 */ /* 0x000fc800080006ff */
[----:B-1----:R-:W-:-:S04]  /*47f0*/  LOP3.LUT R0, R0, UR5, RZ, 0xc0, !PT ;  /* 0x0000000500007c12 */ /* 0x002fc8000f8ec0ff */
[----:B------:R-:W-:-:S13]  /*4800*/  ISETP.NE.AND P0, PT, R0, UR5, PT ;  /* 0x0000000500007c0c */ /* 0x000fda000bf05270 */
[----:B------:R-:W-:Y:S05]  /*4810*/  @P0 BRA `(.L_x_92) ;  /* 0x0000000000580947 */ /* 0x000fea0003800000 */
[----:B------:R-:W1:Y:S02]  /*4820*/  LDS R0, [UR8+0x18] ;  /* 0x00001808ff007984 */ /* 0x000e640008000800 */
[----:B-1----:R-:W-:-:S04]  /*4830*/  LOP3.LUT R0, R0, UR4, RZ, 0xc0, !PT ;  /* 0x0000000400007c12 */ /* 0x002fc8000f8ec0ff */
[----:B------:R-:W-:-:S13]  /*4840*/  ISETP.NE.AND P0, PT, R0, UR4, PT ;  /* 0x0000000400007c0c */ /* 0x000fda000bf05270 */
[----:B------:R-:W-:Y:S05]  /*4850*/  @P0 BRA `(.L_x_93) ;  /* 0x00000000003c0947 */ /* 0x000fea0003800000 */
[----:B------:R-:W1:Y:S01]  /*4860*/  S2R R2, SR_LANEID ;  /* 0x0000000000027919 */ /* 0x000e620000000000 */
[----:B------:R-:W-:-:S06]  /*4870*/  ULOP3.LUT UR5, URZ, UR5, URZ, 0x33, !UPT ;  /* 0x00000005ff057292 */ /* 0x000fcc000f8e33ff */
[----:B------:R-:W-:-:S04]  /*4880*/  IMAD.U32 R0, RZ, RZ, UR5 ;  /* 0x00000005ff007e24 */ /* 0x000fc8000f8e00ff */
[----:B------:R2:W4:Y:S02]  /*4890*/  REDUX UR7, R0 ;  /* 0x00000000000773c4 */ /* 0x0005240000000000 */
[----:B------:R1:W-:Y:S01]  /*48a0*/  UTCATOMSWS.AND URZ, UR5 ;  /* 0x0000000500ff79e3 */ /* 0x0003e20008000000 */
[----:B--2---:R-:W-:Y:S01]  /*48b0*/  LOP3.LUT R0, RZ, UR4, RZ, 0x33, !PT ;  /* 0x00000004ff007c12 */ /* 0x004fe2000f8e33ff */
[----:B------:R-:W-:Y:S02]  /*48c0*/  VOTEU.ANY UR4, UPT, PT ;  /* 0x0000000000047886 */ /* 0x000fe400038e0100 */
[----:B------:R-:W-:Y:S02]  /*48d0*/  UFLO.U32 UR4, UR4 ;  /* 0x00000004000472bd */ /* 0x000fe400080e0000 */
[----:B------:R-:W2:Y:S04]  /*48e0*/  REDUX UR6, R0 ;  /* 0x00000000000673c4 */ /* 0x000ea80000000000 */
[----:B-1----:R-:W-:-:S02]  /*48f0*/  ISETP.EQ.U32.AND P0, PT, R2, UR4, PT ;  /* 0x0000000402007c0c */ /* 0x002fc4000bf02070 */
[----:B----4-:R-:W-:-:S11]  /*4900*/  MOV R2, UR7 ;  /* 0x0000000700027c02 */ /* 0x010fd60008000f00 */
[----:B------:R1:W-:Y:S01]  /*4910*/  @P0 ATOMS.AND RZ, [UR8+0x14], R2 ;  /* 0x00001402ffff098c */ /* 0x0003e2000a800008 */
[----:B--2---:R-:W-:-:S05]  /*4920*/  IMAD.U32 R0, RZ, RZ, UR6 ;  /* 0x00000006ff007e24 */ /* 0x004fca000f8e00ff */
[----:B------:R1:W-:Y:S01]  /*4930*/  @P0 ATOMS.AND RZ, [UR8+0x18], R0 ;  /* 0x00001800ffff098c */ /* 0x0003e2000a800008 */
[----:B------:R-:W-:Y:S05]  /*4940*/  BRA `(.L_x_94) ;  /* 0x0000000000147947 */ /* 0x000fea0003800000 */
.L_x_93:
[----:B------:R-:W-:Y:S02]  /*4950*/  MOV R2, 0x4970 ;  /* 0x0000497000027802 */ /* 0x000fe40000000f00 */
[----:B---3-5:R-:W-:Y:S05]  /*4960*/  CALL.REL.NOINC `($__internal_0_$__cuda_sm10x_tcgen05_guardrail_trap_col_being_dealloced_not_returned_by_alloc) ;  /* 0x0000004800c87944 */ /* 0x028fea0003c00000 */
[----:B------:R-:W-:Y:S05]  /*4970*/  BRA `(.L_x_94) ;  /* 0x0000000000087947 */ /* 0x000fea0003800000 */
.L_x_92:
[----:B------:R-:W-:Y:S02]  /*4980*/  MOV R2, 0x49a0 ;  /* 0x000049a000027802 */ /* 0x000fe40000000f00 */
[----:B---3-5:R-:W-:Y:S05]  /*4990*/  CALL.REL.NOINC `($__internal_2_$__cuda_sm10x_tcgen05_guardrail_trap_unallocated_columns_being_dealloced) ;  /* 0x0000004800d47944 */ /* 0x028fea0003c00000 */
.L_x_94:
[----:B------:R-:W-:Y:S01]  /*49a0*/  NOP ;  /* 0x0000000000007918 */ /* 0x000fe20000000000 */
[----:B------:R-:W-:Y:S05]  /*49b0*/  EXIT ;  /* 0x000000000000794d */ /* 0x000fea0003800000 */
.L_x_65:
[----:B------:R-:W-:-:S09]  /*49c0*/  UISETP.NE.OR UP0, UPT, UR18, 0x3, !UP4 ;  /* 0x000000031200788c */ /* 0x000fd2000e705670 */
[----:B------:R-:W-:Y:S05]  /*49d0*/  BRA.U UP0, `(.L_x_95) ;  /* 0x0000000d00dc7547 */ /* 0x000fea000b800000 */
[----:B------:R-:W2:Y:S01]  /*49e0*/  LDCU.64 UR4, c[0x0][0x888] ;  /* 0x00011100ff0477ac */ /* 0x000ea20008000a00 */
[----:B------:R-:W3:Y:S01]  /*49f0*/  LDC.64 R12, c[0x0][0x348] ;  /* 0x0000d200ff0c7b82 */ /* 0x000ee20000000a00 */
[----:B------:R-:W-:Y:S02]  /*4a00*/  HFMA2 R9, -RZ, RZ, 0, 0 ;  /* 0x00000000ff097431 */ /* 0x000fe400000001ff */
[----:B------:R-:W-:Y:S01]  /*4a10*/  IMAD.MOV.U32 R11, RZ, RZ, 0x1 ;  /* 0x00000001ff0b7424 */ /* 0x000fe200078e00ff */
[----:B------:R-:W4:Y:S01]  /*4a20*/  LDCU UR35, c[0x0][0x370] ;  /* 0x00006e00ff2377ac */ /* 0x000f220008000800 */
[----:B------:R-:W-:Y:S01]  /*4a30*/  IMAD.MOV.U32 R10, RZ, RZ, RZ ;  /* 0x000000ffff0a7224 */ /* 0x000fe200078e00ff */
[----:B------:R-:W-:Y:S01]  /*4a40*/  MOV R3, 0x1000 ;  /* 0x0000100000037802 */ /* 0x000fe20000000f00 */
[----:B------:R-:W4:Y:S01]  /*4a50*/  LDCU.128 UR48, c[0x0][0xb10] ;  /* 0x00016200ff3077ac */ /* 0x000f220008000c00 */
[----:B------:R-:W1:Y:S01]  /*4a60*/  LDCU UR34, c[0x0][0x374] ;  /* 0x00006e80ff2277ac */ /* 0x000e620008000800 */
[----:B------:R-:W1:Y:S01]  /*4a70*/  LDCU.64 UR32, c[0x0][0x890] ;  /* 0x00011200ff2077ac */ /* 0x000e620008000a00 */
[----:B------:R-:W1:Y:S01]  /*4a80*/  LDCU UR15, c[0x0][0xb0c] ;  /* 0x00016180ff0f77ac */ /* 0x000e620008000800 */
[----:B--2---:R-:W-:Y:S01]  /*4a90*/  UISETP.NE.U32.AND UP0, UPT, UR4, URZ, UPT ;  /* 0x000000ff0400728c */ /* 0x004fe2000bf05070 */
[----:B------:R-:W2:Y:S01]  /*4aa0*/  LDCU UR40, c[0x0][0xb20] ;  /* 0x00016400ff2877ac */ /* 0x000ea20008000800 */
[----:B------:R-:W2:Y:S01]  /*4ab0*/  LDCU UR4, c[0x0][0xb30] ;  /* 0x00016600ff0477ac */ /* 0x000ea20008000800 */
[----:B------:R-:W-:Y:S01]  /*4ac0*/  UMOV UR21, 0x400 ;  /* 0x0000040000157882 */ /* 0x000fe20000000000 */
[----:B----4-:R-:W-:-:S02]  /*4ad0*/  UIMAD.WIDE.U32 UR6, UR35, UR48, URZ ;  /* 0x00000030230672a5 */ /* 0x010fc4000f8e00ff */
[----:B-1----:R-:W-:Y:S02]  /*4ae0*/  UIMAD.WIDE.U32 UR8, UR34, UR51, URZ ;  /* 0x00000033220872a5 */ /* 0x002fe4000f8e00ff */
[----:B------:R-:W-:Y:S02]  /*4af0*/  ULEA UR21, UR46, UR21, 0x18 ;  /* 0x000000152e157291 */ /* 0x000fe4000f8ec0ff */
[----:B------:R-:W-:Y:S02]  /*4b00*/  UISETP.NE.U32.AND UP6, UPT, UR32, URZ, UPT ;  /* 0x000000ff2000728c */ /* 0x000fe4000bfc5070 */
[----:B------:R-:W-:Y:S02]  /*4b10*/  UIADD3 UR37, UPT, UPT, UR21, 0xd8, URZ ;  /* 0x000000d815257890 */ /* 0x000fe4000fffe0ff */
[----:B------:R-:W-:Y:S02]  /*4b20*/  UISETP.NE.AND.EX UP5, UPT, UR5, URZ, UPT, UP0 ;  /* 0x000000ff0500728c */ /* 0x000fe4000bfa5300 */
[----:B------:R-:W-:Y:S01]  /*4b30*/  UISETP.NE.AND UP0, UPT, UR42, 0x1, UPT ;  /* 0x000000012a00788c */ /* 0x000fe2000bf05270 */
[----:B------:R-:W-:Y:S01]  /*4b40*/  UMOV UR6, UR7 ;  /* 0x0000000700067c82 */ /* 0x000fe20008000000 */
[----:B------:R-:W-:Y:S01]  /*4b50*/  UMOV UR38, UR9 ;  /* 0x0000000900267c82 */ /* 0x000fe20008000000 */
[----:B------:R-:W-:-:S02]  /*4b60*/  UISETP.NE.AND UP0, UPT, UR15, 0x1, UPT ;  /* 0x000000010f00788c */ /* 0x000fc4000bf05270 */
[----:B------:R-:W-:Y:S02]  /*4b70*/  UPLOP3.LUT UP4, UPT, UPT, UPT, UPT, 0x40, 0x4 ;  /* 0x000000000004789c */ /* 0x000fe40003f8e870 */
[----:B------:R-:W-:Y:S01]  /*4b80*/  UISETP.GE.AND UP2, UPT, UR42, 0x1, UPT ;  /* 0x000000012a00788c */ /* 0x000fe2000bf46270 */
[----:B------:R-:W1:Y:S01]  /*4b90*/  LDCU.64 UR22, c[0x0][0xb28] ;  /* 0x00016500ff1677ac */ /* 0x000e620008000a00 */
[----:B------:R-:W-:Y:S02]  /*4ba0*/  UISETP.NE.AND.EX UP6, UPT, UR33, URZ, UPT, UP6 ;  /* 0x000000ff2100728c */ /* 0x000fe4000bfc5360 */
[----:B------:R-:W-:Y:S02]  /*4bb0*/  UIADD3 UR25, UPT, UPT, UR21, 0xd0, URZ ;  /* 0x000000d015197890 */ /* 0x000fe4000fffe0ff */
[----:B------:R-:W-:Y:S02]  /*4bc0*/  UPRMT UR37, UR46, 0x654, UR37 ;  /* 0x000006542e257896 */ /* 0x000fe40008000025 */
[----:B------:R-:W-:-:S02]  /*4bd0*/  USHF.R.U32.HI UR39, URZ, UR49, UR6 ;  /* 0x00000031ff277299 */ /* 0x000fc40008011606 */
[----:B--2---:R-:W-:Y:S02]  /*4be0*/  USHF.R.U32.HI UR38, URZ, UR40, UR38 ;  /* 0x00000028ff267299 */ /* 0x004fe40008011626 */
[----:B------:R-:W-:Y:S02]  /*4bf0*/  UISETP.NE.AND UP0, UPT, UR50, 0x1, UPT ;  /* 0x000000013200788c */ /* 0x000fe4000bf05270 */
[----:B---3--:R-:W-:-:S11]  /*4c00*/  UISETP.NE.AND UP3, UPT, UR4, 0x1, UPT ;  /* 0x000000010400788c */ /* 0x008fd6000bf65270 */
.L_x_104:
[C---:B------:R-:W-:Y:S02]  /*4c10*/  LEA R8, R10.reuse, UR21, 0x3 ;  /* 0x000000150a087c11 */ /* 0x040fe4000f8e18ff */
[----:B------:R-:W-:Y:S02]  /*4c20*/  SHF.L.U32 R0, R9, 0x1f, RZ ;  /* 0x0000001f09007819 */ /* 0x000fe400000006ff */
[----:B------:R-:W-:Y:S02]  /*4c30*/  LEA R4, R10, UR21, 0x4 ;  /* 0x000000150a047c11 */ /* 0x000fe4000f8e20ff */
[----:B--2---:R-:W2:Y:S02]  /*4c40*/  SYNCS.PHASECHK.TRANS64.TRYWAIT P0, [R8+URZ+0x100], R0 ;  /* 0x00010000080075a7 */ /* 0x004ea400080011ff */
[----:B--2---:R-:W-:Y:S05]  /*4c50*/  @!P0 BRA `(.L_x_96) ;  /* 0x0000004400488947 */ /* 0x004fea0003800000 */
.L_x_181:
[----:B------:R-:W3:Y:S01]  /*4c60*/  LDS.128 R4, [R4+0x190] ;  /* 0x0001900004047984 */ /* 0x000ee20000000c00 */
[----:B------:R-:W-:Y:S01]  /*4c70*/  UISETP.GE.AND UP0, UPT, UR42, 0x1, UPT ;  /* 0x000000012a00788c */ /* 0x000fe2000bf06270 */
[----:B------:R-:W-:Y:S01]  /*4c80*/  @!PT LDS RZ, [RZ] ;  /* 0x00000000fffff984 */ /* 0x000fe20000000800 */
[----:B------:R-:W-:Y:S01]  /*4c90*/  @!PT LDS RZ, [RZ] ;  /* 0x00000000fffff984 */ /* 0x000fe20000000800 */
[----:B------:R-:W-:Y:S01]  /*4ca0*/  @!PT LDS RZ, [RZ] ;  /* 0x00000000fffff984 */ /* 0x000fe20000000800 */
[----:B------:R-:W-:Y:S01]  /*4cb0*/  @!PT LDS RZ, [RZ] ;  /* 0x00000000fffff984 */ /* 0x000fe20000000800 */
[----:B------:R4:W-:Y:S06]  /*4cc0*/  MEMBAR.ALL.CTA ;  /* 0x0000000000007992 */ /* 0x0009ec0000008000 */
[----:B----4-:R-:W4:Y:S01]  /*4cd0*/  FENCE.VIEW.ASYNC.S ;  /* 0x00000000000073c6 */ /* 0x010f220000000000 */
[----:B---3--:R-:W-:Y:S11]  /*4ce0*/  LOP3.LUT P0, RZ, R6, 0x1, RZ, 0xc0, !PT ;  /* 0x0000000106ff7812 */ /* 0x008ff6000780c0ff */
[----:B------:R-:W-:Y:S02]  /*4cf0*/  @!UPT UIADD3 URZ, UPT, UPT, URZ, URZ, URZ ;  /* 0x000000fffffff290 */ /* 0x000fe4000fffe0ff */
[----:B----4-:R-:W-:Y:S01]  /*4d00*/  VOTEU.ANY UP2, P0 ;  /* 0x0000000000ff7886 */ /* 0x010fe20000040100 */
[----:B------:R-:W-:Y:S11]  /*4d10*/  PLOP3.LUT P0, PT, PT, PT, UP2, 0x80, 0x8 ;  /* 0x000000000008781c */ /* 0x000ff60003f0f028 */
[----:B------:R-:W-:Y:S02]  /*4d20*/  @!UPT UIADD3 URZ, UPT, UPT, URZ, URZ, URZ ;  /* 0x000000fffffff290 */ /* 0x000fe4000fffe0ff */
[----:B--2---:R-:W-:Y:S02]  /*4d30*/  @P0 SHF.R.U32.HI R0, RZ, 0x10, R5 ;  /* 0x00000010ff000819 */ /* 0x004fe40000011605 */
[----:B------:R-:W-:Y:S02]  /*4d40*/  @P0 MOV R2, R4 ;  /* 0x0000000400020202 */ /* 0x000fe40000000f00 */
[----:B------:R-:W-:Y:S01]  /*4d50*/  @P0 R2UR UR4, R0 ;  /* 0x00000000000402ca */ /* 0x000fe200000e0000 */
[----:B------:R-:W-:Y:S01]  /*4d60*/  VIADD R0, R8, 0x110 ;  /* 0x0000011008007836 */ /* 0x000fe20000000000 */
[----:B------:R-:W-:Y:S02]  /*4d70*/  @P0 LOP3.LUT R4, R5, 0xffff, RZ, 0xc0, !PT ;  /* 0x0000ffff05040812 */ /* 0x000fe400078ec0ff */
[----:B------:R-:W-:Y:S02]  /*4d80*/  @P0 R2UR UR6, R2 ;  /* 0x00000000020602ca */ /* 0x000fe400000e0000 */
[----:B------:R-:W-:Y:S02]  /*4d90*/  PRMT R0, RZ, 0x654, R0 ;  /* 0x00000654ff007816 */ /* 0x000fe40000000000 */
[----:B------:R-:W-:Y:S02]  /*4da0*/  @P0 R2UR UR5, R4 ;  /* 0x00000000040502ca */ /* 0x000fe400000e0000 */
[----:B------:R2:W-:Y:S03]  /*4db0*/  SYNCS.ARRIVE.TRANS64.RED.A1T0 RZ, [R0+URZ], RZ ;  /* 0x000000ff00ff79a7 */ /* 0x0005e600081004ff */
[----:B------:R-:W-:Y:S04]  /*4dc0*/  @UP2 UMOV UR29, UR4 ;  /* 0x00000004001d2c82 */ /* 0x000fe80008000000 */
[----:B------:R-:W-:Y:S04]  /*4dd0*/  @UP2 UMOV UR14, UR6 ;  /* 0x00000006000e2c82 */ /* 0x000fe80008000000 */
[----:B------:R-:W-:Y:S01]  /*4de0*/  @UP2 UMOV UR13, UR5 ;  /* 0x00000005000d2c82 */ /* 0x000fe20008000000 */
[----:B------:R-:W-:Y:S05]  /*4df0*/  BRA.U !UP0, `(.L_x_97) ;  /* 0x0000000108c07547 */ /* 0x000fea000b800000 */
[----:B------:R-:W-:Y:S02]  /*4e00*/  UIMAD.WIDE.U32 UR8, UR13, UR51, URZ ;  /* 0x000000330d0872a5 */ /* 0x000fe4000f8e00ff */
[----:B------:R-:W-:Y:S02]  /*4e10*/  UP2UR UR12, UPR, URZ, 0x4 ;  /* 0x00000004ff0c7883 */ /* 0x000fe40008000000 */
[----:B------:R-:W-:Y:S02]  /*4e20*/  UISETP.NE.AND UP2, UPT, UR50, 0x1, UPT ;  /* 0x000000013200788c */ /* 0x000fe4000bf45270 */
[----:B------:R-:W-:Y:S02]  /*4e30*/  UIMAD.WIDE.U32 UR10, UR14, UR48, URZ ;  /* 0x000000300e0a72a5 */ /* 0x000fe4000f8e00ff */
[----:B------:R-:W-:Y:S02]  /*4e40*/  USEL UR4, UR34, UR38, !UP2 ;  /* 0x0000002622047287 */ /* 0x000fe4000d000000 */
[----:B------:R-:W-:Y:S02]  /*4e50*/  UISETP.NE.AND UP0, UPT, UR15, 0x1, UPT ;  /* 0x000000010f00788c */ /* 0x000fe4000bf05270 */
[----:B------:R-:W-:Y:S02]  /*4e60*/  UP2UR UR20, UPR, URZ, 0x2 ;  /* 0x00000002ff147883 */ /* 0x000fe40008000000 */
[----:B------:R-:W-:Y:S02]  /*4e70*/  UISETP.NE.AND UP1, UPT, UR42, 0x1, UPT ;  /* 0x000000012a00788c */ /* 0x000fe4000bf25270 */
[----:B-1----:R-:W-:Y:S02]  /*4e80*/  UIMAD.WIDE.U32 UR16, UR4, UR22, URZ ;  /* 0x00000016041072a5 */ /* 0x002fe4000f8e00ff */
[----:B------:R-:W-:Y:S01]  /*4e90*/  USEL UR7, UR35, UR39, !UP0 ;  /* 0x0000002723077287 */ /* 0x000fe2000c000000 */
[----:B------:R-:W-:Y:S02]  /*4ea0*/  UMOV UR5, UR9 ;  /* 0x0000000900057c82 */ /* 0x000fe40008000000 */
[----:B------:R-:W-:Y:S02]  /*4eb0*/  USHF.R.U32.HI UR6, URZ, UR40, UR5 ;  /* 0x00000028ff067299 */ /* 0x000fe40008011605 */
[----:B------:R-:W-:Y:S02]  /*4ec0*/  UIMAD.WIDE.U32 UR18, UR7, UR22, URZ ;  /* 0x00000016071272a5 */ /* 0x000fe4000f8e00ff */
[----:B------:R-:W-:Y:S02]  /*4ed0*/  USEL UR6, UR13, UR6, !UP2 ;  /* 0x000000060d067287 */ /* 0x000fe4000d000000 */
[----:B------:R-:W-:Y:S01]  /*4ee0*/  UISETP.NE.AND UP2, UPT, UR12, URZ, UPT ;  /* 0x000000ff0c00728c */ /* 0x000fe2000bf45270 */
[----:B------:R-:W-:Y:S01]  /*4ef0*/  UMOV UR5, UR11 ;  /* 0x0000000b00057c82 */ /* 0x000fe20008000000 */
[----:B------:R-:W-:Y:S02]  /*4f00*/  UIMAD.WIDE.U32 UR10, UR6, UR22, URZ ;  /* 0x00000016060a72a5 */ /* 0x000fe4000f8e00ff */
[----:B------:R-:W-:Y:S03]  /*4f10*/  USHF.R.U32.HI UR8, URZ, UR49, UR5 ;  /* 0x00000031ff087299 */ /* 0x000fe60008011605 */
[----:B------:R-:W-:Y:S02]  /*4f20*/  UMOV UR5, UR17 ;  /* 0x0000001100057c82 */ /* 0x000fe40008000000 */
[----:B------:R-:W-:Y:S03]  /*4f30*/  @UP1 USHF.R.U32.HI UR4, URZ, UR23, UR5 ;  /* 0x00000017ff041299 */ /* 0x000fe60008011605 */
[----:B------:R-:W-:Y:S01]  /*4f40*/  UMOV UR5, UR19 ;  /* 0x0000001300057c82 */ /* 0x000fe20008000000 */
[----:B------:R-:W-:Y:S02]  /*4f50*/  UIMAD UR4, UR42, UR4, URZ ;  /* 0x000000042a0472a4 */ /* 0x000fe4000f8e02ff */
[----:B------:R-:W-:Y:S02]  /*4f60*/  @UP1 USHF.R.U32.HI UR7, URZ, UR23, UR5 ;  /* 0x00000017ff071299 */ /* 0x000fe40008011605 */
[----:B------:R-:W-:Y:S02]  /*4f70*/  USEL UR5, UR14, UR8, !UP0 ;  /* 0x000000080e057287 */ /* 0x000fe4000c000000 */
[----:B------:R-:W-:Y:S02]  /*4f80*/  UIMAD UR8, UR42, UR7, URZ ;  /* 0x000000072a0872a4 */ /* 0x000fe4000f8e02ff */
[----:B------:R-:W-:Y:S03]  /*4f90*/  UISETP.GE.AND UP0, UPT, UR6, UR4, UPT ;  /* 0x000000040600728c */ /* 0x000fe6000bf06270 */
[----:B------:R-:W-:Y:S01]  /*4fa0*/  UMOV UR4, UR11 ;  /* 0x0000000b00047c82 */ /* 0x000fe20008000000 */
[----:B------:R-:W-:Y:S02]  /*4fb0*/  UISETP.GE.OR UP0, UPT, UR5, UR8, UP0 ;  /* 0x000000080500728c */ /* 0x000fe40008706670 */
[----:B------:R-:W-:Y:S02]  /*4fc0*/  USHF.R.U32.HI UR4, URZ, UR23, UR4 ;  /* 0x00000017ff047299 */ /* 0x000fe40008011604 */
[----:B------:R-:W-:Y:S02]  /*4fd0*/  UIMAD.WIDE.U32 UR8, UR5, UR22, URZ ;  /* 0x00000016050872a5 */ /* 0x000fe4000f8e00ff */
[----:B------:R-:W-:Y:S04]  /*4fe0*/  USEL UR10, UR6, UR4, !UP1 ;  /* 0x00000004060a7287 */ /* 0x000fe8000c800000 */
[----:B------:R-:W-:Y:S01]  /*4ff0*/  UIADD3 UR11, UPT, UPT, -UR10, URZ, URZ ;  /* 0x000000ff0a0b7290 */ /* 0x000fe2000fffe1ff */
[----:B------:R-:W-:Y:S02]  /*5000*/  @!UP0 UMOV UR4, UR9 ;  /* 0x0000000900048c82 */ /* 0x000fe40008000000 */
[----:B------:R-:W-:Y:S02]  /*5010*/  @!UP0 USHF.R.U32.HI UR4, URZ, UR23, UR4 ;  /* 0x00000017ff048299 */ /* 0x000fe40008011604 */
[----:B------:R-:W-:Y:S02]  /*5020*/  UIMAD UR8, UR42, UR11, UR6 ;  /* 0x0000000b2a0872a4 */ /* 0x000fe4000f8e0206 */
[----:B------:R-:W-:Y:S02]  /*5030*/  @!UP0 USEL UR4, UR5, UR4, !UP1 ;  /* 0x0000000405048287 */ /* 0x000fe4000c800000 */
[----:B------:R-:W-:Y:S02]  /*5040*/  UISETP.NE.AND UP1, UPT, UR20, URZ, UPT ;  /* 0x000000ff1400728c */ /* 0x000fe4000bf25270 */
[----:B------:R-:W-:Y:S02]  /*5050*/  @!UP0 UIMAD UR8, UR7, UR8, UR4 ;  /* 0x00000008070882a4 */ /* 0x000fe4000f8e0204 */
[----:B------:R-:W-:Y:S02]  /*5060*/  @!UP0 UIADD3 UR9, UPT, UPT, UR10, -UR4, URZ ;  /* 0x800000040a098290 */ /* 0x000fe4000fffe0ff */
[----:B------:R-:W-:Y:S02]  /*5070*/  UIADD3 UR4, UPT, UPT, -UR5, URZ, URZ ;  /* 0x000000ff05047290 */ /* 0x000fe4000fffe1ff */
[----:B------:R-:W-:Y:S02]  /*5080*/  UIADD3 UR7, UPT, UPT, -UR6, URZ, URZ ;  /* 0x000000ff06077290 */ /* 0x000fe4000fffe1ff */
[----:B------:R-:W-:Y:S02]  /*5090*/  @!UP0 UIMAD UR6, UR9, UR42, UR5 ;  /* 0x0000002a090682a4 */ /* 0x000fe4000f8e0205 */
[----:B------:R-:W-:Y:S02]  /*50a0*/  UIMAD UR14, UR15, UR4, UR14 ;  /* 0x000000040f0e72a4 */ /* 0x000fe4000f8e020e */
[----:B------:R-:W-:Y:S01]  /*50b0*/  UIMAD UR4, UR50, UR7, UR13 ;  /* 0x00000007320472a4 */ /* 0x000fe2000f8e020d */
[----:B------:R-:W-:Y:S02]  /*50c0*/  @!UP0 UMOV UR5, UR8 ;  /* 0x0000000800058c82 */ /* 0x000fe40008000000 */
[----:B------:R-:W-:Y:S02]  /*50d0*/  UIMAD UR14, UR5, UR15, UR14 ;  /* 0x0000000f050e72a4 */ /* 0x000fe4000f8e020e */
[----:B------:R-:W-:Y:S11]  /*50e0*/  UIMAD UR13, UR6, UR50, UR4 ;  /* 0x00000032060d72a4 */ /* 0x000ff6000f8e0204 */
[----:B------:R-:W-:Y:S01]  /*50f0*/  @!UPT UIADD3 URZ, UPT, UPT, URZ, URZ, URZ ;  /* 0x000000fffffff290 */ /* 0x000fe2000fffe0ff */
.L_x_97:
[----:B------:R-:W3:Y:S01]  /*5100*/  @!UP3 LDCU.128 UR8, c[0x0][0xb10] ;  /* 0x00016200ff08b7ac */ /* 0x000ee20008000c00 */
[----:B------:R-:W-:Y:S02]  /*5110*/  ISETP.NE.U32.AND P0, PT, RZ, UR32, PT ;  /* 0x00000020ff007c0c */ /* 0x000fe4000bf05070 */
[----:B------:R-:W-:Y:S02]  /*5120*/  SHF.L.U32 R4, R11, 0x1f, RZ ;  /* 0x0000001f0b047819 */ /* 0x000fe400000006ff */
[----:B------:R-:W-:Y:S01]  /*5130*/  ISETP.NE.AND.EX P0, PT, RZ, UR33, PT, P0 ;  /* 0x00000021ff007c0c */ /* 0x000fe2000bf05300 */
[----:B------:R-:W4:Y:S01]  /*5140*/  @!UP3 LDCU UR5, c[0x0][0xb0c] ;  /* 0x00016180ff05b7ac */ /* 0x000f220008000800 */
[----:B------:R-:W-:Y:S02]  /*5150*/  USHF.L.U32 UR26, UR31, 0x7, URZ ;  /* 0x000000071f1a7899 */ /* 0x000fe400080006ff */
[----:B------:R-:W-:Y:S02]  /*5160*/  USHF.L.U32 UR27, UR30, 0x6, URZ ;  /* 0x000000061e1b7899 */ /* 0x000fe400080006ff */
[----:B---3--:R-:W-:Y:S07]  /*5170*/  UIMAD.WIDE.U32 UR6, UR14, UR8, URZ ;  /* 0x000000080e0672a5 */ /* 0x008fee000f8e00ff */
[----:B------:R-:W-:Y:S01]  /*5180*/  @!UP3 UMOV UR4, UR7 ;  /* 0x000000070004bc82 */ /* 0x000fe20008000000 */
[----:B----4-:R-:W-:Y:S02]  /*5190*/  @!UP3 UISETP.NE.AND UP0, UPT, UR5, 0x1, UPT ;  /* 0x000000010500b88c */ /* 0x010fe4000bf05270 */
[----:B------:R-:W-:Y:S02]  /*51a0*/  @!UP3 USHF.R.U32.HI UR4, URZ, UR9, UR4 ;  /* 0x00000009ff04b299 */ /* 0x000fe40008011604 */
[----:B------:R-:W-:Y:S02]  /*51b0*/  UIMAD.WIDE.U32 UR6, UR13, UR11, URZ ;  /* 0x0000000b0d0672a5 */ /* 0x000fe4000f8e00ff */
[----:B------:R-:W-:Y:S02]  /*51c0*/  @!UP3 USEL UR8, UR14, UR4, !UP0 ;  /* 0x000000040e08b287 */ /* 0x000fe4000c000000 */
[----:B------:R-:W-:Y:S03]  /*51d0*/  @!UP3 UISETP.NE.AND UP0, UPT, UR10, 0x1, UPT ;  /* 0x000000010a00b88c */ /* 0x000fe6000bf05270 */
[----:B------:R-:W-:Y:S02]  /*51e0*/  @!UP3 UMOV UR6, UR7 ;  /* 0x000000070006bc82 */ /* 0x000fe40008000000 */
[----:B------:R-:W3:Y:S02]  /*51f0*/  @!UP3 LDCU UR4, c[0x0][0xb20] ;  /* 0x00016400ff04b7ac */ /* 0x000ee40008000800 */
[----:B---3--:R-:W-:Y:S04]  /*5200*/  @!UP3 USHF.R.U32.HI UR6, URZ, UR4, UR6 ;  /* 0x00000004ff06b299 */ /* 0x008fe80008011606 */
[----:B------:R-:W-:Y:S04]  /*5210*/  @!UP3 USEL UR6, UR13, UR6, !UP0 ;  /* 0x000000060d06b287 */ /* 0x000fe8000c000000 */
[----:B------:R-:W-:Y:S02]  /*5220*/  @!UP3 UIADD3 UR4, UPT, UPT, -UR8, UR6, URZ ;  /* 0x000000060804b290 */ /* 0x000fe4000fffe1ff */
[----:B------:R-:W-:Y:S02]  /*5230*/  @!UP3 UIADD3 UR6, UPT, UPT, UR8, -UR6, URZ ;  /* 0x800000060806b290 */ /* 0x000fe4000fffe0ff */
[----:B------:R-:W-:Y:S02]  /*5240*/  @!UP3 UIMAD UR14, UR4, UR5, UR14 ;  /* 0x00000005040eb2a4 */ /* 0x000fe4000f8e020e */
[----:B------:R-:W-:Y:S01]  /*5250*/  @!UP3 UIMAD UR13, UR6, UR10, UR13 ;  /* 0x0000000a060db2a4 */ /* 0x000fe2000f8e020d */
[----:B------:R-:W-:Y:S11]  /*5260*/  BRA.U UP4, `(.L_x_98) ;  /* 0x0000000104107547 */ /* 0x000ff6000b800000 */
[----:B------:R-:W-:Y:S04]  /*5270*/  MOV R2, UR43 ;  /* 0x0000002b00027c02 */ /* 0x000fe80008000f00 */
[----:B------:R-:W-:Y:S04]  /*5280*/  SHF.L.U32 R2, R2, 0x1f, RZ ;  /* 0x0000001f02027819 */ /* 0x000fe800000006ff */
[----:B------:R-:W3:Y:S02]  /*5290*/  SYNCS.PHASECHK.TRANS64.TRYWAIT P1, [UR21+0xf8], R2 ;  /* 0x0000f802ff0075a7 */ /* 0x000ee40008021115 */
[----:B---3--:R-:W-:Y:S05]  /*52a0*/  @!P1 BRA `(.L_x_99) ;  /* 0x0000003c00c89947 */ /* 0x008fea0003800000 */
.L_x_98:
[----:B------:R-:W-:Y:S05]  /*52b0*/  BRA.U !UP6, `(.L_x_100) ;  /* 0x000000010e387547 */ /* 0x000fea000b800000 */
[----:B------:R-:W-:Y:S01]  /*52c0*/  UPLOP3.LUT UP1, UPT, UPT, UPT, UP5, 0x80, 0x8 ;  /* 0x000000000008789c */ /* 0x000fe20003f2f050 */
[----:B--2---:R-:W-:Y:S01]  /*52d0*/  HFMA2 R0, -RZ, RZ, 0, 5.9604644775390625e-08 ;  /* 0x00000001ff007431 */ /* 0x004fe200000001ff */
[----:B------:R-:W2:Y:S01]  /*52e0*/  LDCU.64 UR8, c[0x0][0x358] ;  /* 0x00006b00ff0877ac */ /* 0x000ea20008000a00 */
[----:B------:R-:W-:Y:S03]  /*52f0*/  IMAD.MOV.U32 R76, RZ, RZ, 0x1 ;  /* 0x00000001ff4c7424 */ /* 0x000fe600078e00ff */
[----:B------:R-:W-:Y:S05]  /*5300*/  PLOP3.LUT P1, PT, PT, PT, UP1, 0x80, 0x8 ;  /* 0x000000000008781c */ /* 0x000fea0003f2f018 */
[----:B------:R-:W3:Y:S01]  /*5310*/  @UP1 LDCU.64 UR4, c[0x0][0x888] ;  /* 0x00011100ff0417ac */ /* 0x000ee20008000a00 */
[----:B------:R-:W-:Y:S07]  /*5320*/  @UP1 UIMAD UR6, UR36, UR32, URZ ;  /* 0x00000020240612a4 */ /* 0x000fee000f8e02ff */
[----:B------:R-:W-:Y:S01]  /*5330*/  @!P1 PRMT R76, R0, 0x7610, R76 ;  /* 0x00007610004c9816 */ /* 0x000fe2000000004c */
[----:B---3--:R-:W-:Y:S06]  /*5340*/  @UP1 UIMAD.WIDE UR4, UR6, 0x4, UR4 ;  /* 0x00000004060418a5 */ /* 0x008fec000f8e0204 */
[----:B-----5:R-:W-:Y:S01]  /*5350*/  IMAD.U32 R40, RZ, RZ, UR4 ;  /* 0x00000004ff287e24 */ /* 0x020fe2000f8e00ff */
[----:B------:R-:W-:Y:S04]  /*5360*/  MOV R41, UR5 ;  /* 0x0000000500297c02 */ /* 0x000fe80008000f00 */
[----:B------:R-:W3:Y:S01]  /*5370*/  @!UP1 LDCU UR4, c[0x0][0x880] ;  /* 0x00011000ff0497ac */ /* 0x000ee20008000800 */
[----:B--2---:R4:W5:Y:S02]  /*5380*/  @P1 LDG.E R40, desc[UR8][R40.64] ;  /* 0x0000000828281981 */ /* 0x004964000c1e1900 */
[----:B---34-:R-:W-:Y:S07]  /*5390*/  @!P1 IMAD.U32 R40, RZ, RZ, UR4 ;  /* 0x00000004ff289e24 */ /* 0x018fee000f8e00ff */
.L_x_100:
[----:B-----5:R-:W-:Y:S01]  /*53a0*/  @!P0 ISETP.EQ.AND P2, PT, R40, RZ, PT ;  /* 0x000000ff2800820c */ /* 0x020fe20003f42270 */
[----:B------:R-:W-:Y:S01]  /*53b0*/  @!UPT UIADD3 URZ, UPT, UPT, URZ, URZ, URZ ;  /* 0x000000fffffff290 */ /* 0x000fe2000fffe0ff */
[----:B------:R-:W-:Y:S11]  /*53c0*/  @!P0 BRA `(.L_x_101) ;  /* 0x0000000000148947 */ /* 0x000ff60003800000 */
[----:B------:R-:W-:Y:S02]  /*53d0*/  LOP3.LUT P0, RZ, R76, 0xff, RZ, 0xc0, !PT ;  /* 0x000000ff4cff7812 */ /* 0x000fe4000780c0ff */
[----:B------:R-:W-:Y:S04]  /*53e0*/  PLOP3.LUT P2, PT, PT, PT, UP1, 0x80, 0x8 ;  /* 0x000000000008781c */ /* 0x000fe80003f4f018 */
[----:B------:R-:W-:Y:S07]  /*53f0*/  PLOP3.LUT P2, PT, P2, PT, PT, 0x8, 0x80 ;  /* 0x000000000080781c */ /* 0x000fee000174e170 */
[----:B------:R-:W-:Y:S11]  /*5400*/  @P0 ISETP.EQ.AND P2, PT, R40, RZ, PT ;  /* 0x000000ff2800020c */ /* 0x000ff60003f42270 */
[----:B------:R-:W-:Y:S02]  /*5410*/  @!UPT UIADD3 URZ, UPT, UPT, URZ, URZ, URZ ;  /* 0x000000fffffff290 */ /* 0x000fe4000fffe0ff */
.L_x_101:
[----:B------:R-:W3:Y:S01]  /*5420*/  SYNCS.PHASECHK.TRANS64.TRYWAIT P0, [UR21+0xe0], R4 ;  /* 0x0000e004ff0075a7 */ /* 0x000ee20008001115 */
[----:B------:R-:W-:Y:S04]  /*5430*/  ELECT P1, URZ, PT ;  /* 0x0000000000ff782f */ /* 0x000fe80003820000 */
[----:B------:R-:W-:Y:S01]  /*5440*/  PLOP3.LUT P1, PT, P2, P1, PT, 0xf2, 0x2f ;  /* 0x00000000002f781c */ /* 0x000fe20001723e72 */
[----:B------:R-:W-:Y:S01]  /*5450*/  @!UPT UIADD3 URZ, UPT, UPT, URZ, URZ, URZ ;  /* 0x000000fffffff290 */ /* 0x000fe2000fffe0ff */
[----:B---3--:R-:W-:Y:S11]  /*5460*/  @!P0 BRA `(.L_x_102) ;  /* 0x0000003c00708947 */ /* 0x008ff60003800000 */
.L_x_184:
[----:B--2---:R-:W-:Y:S01]  /*5470*/  @!P1 IADD3 R2, P0, PT, R12, 0x580, RZ ;  /* 0x000005800c029810 */ /* 0x004fe20007f1e0ff */
[----:B------:R-:W-:Y:S01]  /*5480*/  VOTEU.ALL UP0, P1 ;  /* 0x0000000000ff7886 */ /* 0x000fe20000800000 */
[----:B------:R-:W-:Y:S01]  /*5490*/  UMOV UR6, 0x0 ;  /* 0x0000000000067882 */ /* 0x000fe20000000000 */
[----:B------:R-:W-:Y:S01]  /*54a0*/  UMOV UR7, 0x10000000 ;  /* 0x1000000000077882 */ /* 0x000fe20000000000 */
[----:B------:R-:W-:Y:S01]  /*54b0*/  @!P1 R2UR UR5, R2 ;  /* 0x00000000020592ca */ /* 0x000fe200000e0000 */
[----:B------:R-:W-:Y:S01]  /*54c0*/  @!P1 IMAD.X R0, RZ, RZ, R13, P0 ;  /* 0x000000ffff009224 */ /* 0x000fe200000e060d */
[----:B------:R-:W-:Y:S01]  /*54d0*/  @!UP0 UIADD3 UR24, UPT, UPT, UR21, 0x200, URZ ;  /* 0x0000020015188890 */ /* 0x000fe2000fffe0ff */
[----:B------:R-:W-:Y:S01]  /*54e0*/  VIADD R10, R10, 0x1 ;  /* 0x000000010a0a7836 */ /* 0x000fe20000000000 */
[----:B------:R-:W-:Y:S02]  /*54f0*/  @!UP0 UIADD3 UR10, UPT, UPT, UR26, 0x40, URZ ;  /* 0x000000401a0a8890 */ /* 0x000fe4000fffe0ff */
[----:B------:R-:W-:Y:S01]  /*5500*/  @!P1 R2UR UR4, R0 ;  /* 0x00000000000492ca */ /* 0x000fe200000e0000 */
[----:B------:R-:W-:Y:S01]  /*5510*/  @!UP0 UIADD3 UR8, UPT, UPT, UR21, 0xa00, URZ ;  /* 0x00000a0015088890 */ /* 0x000fe2000fffe0ff */
[----:B------:R-:W-:Y:S01]  /*5520*/  @!P1 IMAD.MOV.U32 R0, RZ, RZ, 0x1000 ;  /* 0x00001000ff009424 */ /* 0x000fe200078e00ff */
[----:B------:R-:W-:Y:S01]  /*5530*/  VOTEU.ALL UP0, P1 ;  /* 0x0000000000ff7886 */ /* 0x000fe20000800000 */
[----:B------:R-:W-:Y:S01]  /*5540*/  UMOV UR28, UR36 ;  /* 0x00000024001c7c82 */ /* 0x000fe20008000000 */
[----:B------:R-:W-:Y:S01]  /*5550*/  UMOV UR9, UR25 ;  /* 0x0000001900097c82 */ /* 0x000fe20008000000 */
[----:B------:R-:W-:Y:S01]  /*5560*/  UMOV UR11, UR27 ;  /* 0x0000001b000b7c82 */ /* 0x000fe20008000000 */
[----:B------:R-:W-:Y:S01]  /*5570*/  IMAD.U32 R6, RZ, RZ, UR5 ;  /* 0x00000005ff067e24 */ /* 0x000fe2000f8e00ff */
[----:B------:R-:W-:Y:S05]  /*5580*/  UMOV UR12, UR36 ;  /* 0x00000024000c7c82 */ /* 0x000fea0008000000 */
[----:B------:R-:W-:Y:S01]  /*5590*/  IMAD.U32 R7, RZ, RZ, UR4 ;  /* 0x00000004ff077e24 */ /* 0x000fe2000f8e00ff */
[----:B------:R-:W-:Y:S04]  /*55a0*/  @!P1 R2UR UR4, R6 ;  /* 0x00000000060492ca */ /* 0x000fe800000e0000 */
[----:B------:R-:W-:Y:S11]  /*55b0*/  @!P1 R2UR UR5, R7 ;  /* 0x00000000070592ca */ /* 0x000ff600000e0000 */
[----:B------:R-:W-:Y:S02]  /*55c0*/  @!UPT UIADD3 URZ, UPT, UPT, URZ, URZ, URZ ;  /* 0x000000fffffff290 */ /* 0x000fe4000fffe0ff */
[----:B------:R-:W-:Y:S01]  /*55d0*/  @!UP0 UTMALDG.3D [UR24], [UR4], desc[UR6] ;  /* 0x00000618040085b4 */ /* 0x000fe20008011000 */
[----:B------:R-:W-:Y:S05]  /*55e0*/  VOTEU.ALL UP0, P1 ;  /* 0x0000000000ff7886 */ /* 0x000fea0000800000 */
[----:B------:R2:W-:Y:S01]  /*55f0*/  @!UP0 UTMALDG.3D [UR8], [UR4], desc[UR6] ;  /* 0x00000608040085b4 */ /* 0x0005e20008011000 */
[----:B------:R3:W-:Y:S01]  /*5600*/  @!P1 SYNCS.ARRIVE.TRANS64.RED.A0TR RZ, [UR21+0xd0], R0 ;  /* 0x0000d000ffff99a7 */ /* 0x0007e20008300415 */
[----:B--2---:R-:W-:Y:S09]  /*5610*/  UPRMT UR4, UR46, 0x654, UR25 ;  /* 0x000006542e047896 */ /* 0x004ff20008000019 */
[----:B------:R-:W-:Y:S01]  /*5620*/  SYNCS.ARRIVE.TRANS64.RED.A1T0 RZ, [UR4], RZ ;  /* 0x000000ffffff79a7 */ /* 0x000fe20008100404 */
[----:B------:R-:W2:Y:S02]  /*5630*/  SYNCS.PHASECHK.TRANS64.TRYWAIT P0, [UR21+0xe8], R4 ;  /* 0x0000e804ff0075a7 */ /* 0x000ea40008001115 */
[----:B--23--:R-:W-:Y:S05]  /*5640*/  @!P0 BRA `(.L_x_103) ;  /* 0x0000003c00108947 */ /* 0x00cfea0003800000 */
.L_x_186:
[----:B------:R-:W-:Y:S01]  /*5650*/  UIADD3 UR30, UPT, UPT, UR14, UR63, URZ ;  /* 0x0000003f0e1e7290 */ /* 0x000fe2000fffe0ff */
[----:B------:R-:W-:Y:S01]  /*5660*/  @!P1 IADD3 R2, P0, PT, R12, 0x580, RZ ;  /* 0x000005800c029810 */ /* 0x000fe20007f1e0ff */
[----:B------:R-:W-:Y:S01]  /*5670*/  UPLOP3.LUT UP4, UPT, UPT, UPT, UPT, 0x80, 0x8 ;  /* 0x000000000008789c */ /* 0x000fe20003f8f070 */
[----:B------:R-:W-:Y:S01]  /*5680*/  R2UR UR24, R78 ;  /* 0x000000004e1872ca */ /* 0x000fe200000e0000 */
[----:B------:R-:W-:Y:S01]  /*5690*/  VOTEU.ALL UP0, P1 ;  /* 0x0000000000ff7886 */ /* 0x000fe20000800000 */
[----:B------:R-:W-:Y:S01]  /*56a0*/  @!P1 R2UR UR5, R2 ;  /* 0x00000000020592ca */ /* 0x000fe200000e0000 */
[----:B--2---:R-:W-:Y:S01]  /*56b0*/  @!P1 IMAD.X R0, RZ, RZ, R13, P0 ;  /* 0x000000ffff009224 */ /* 0x004fe200000e060d */
[----:B------:R-:W-:Y:S01]  /*56c0*/  UMOV UR6, 0x0 ;  /* 0x0000000000067882 */ /* 0x000fe20000000000 */
[----:B------:R-:W-:Y:S01]  /*56d0*/  UMOV UR7, 0x10000000 ;  /* 0x1000000000077882 */ /* 0x000fe20000000000 */
[----:B------:R-:W-:Y:S01]  /*56e0*/  @!UP0 UIADD3 UR18, UPT, UPT, UR26, 0x20, URZ ;  /* 0x000000201a128890 */ /* 0x000fe2000fffe0ff */
[----:B------:R-:W-:Y:S01]  /*56f0*/  ISETP.NE.AND P0, PT, R10, 0x2, PT ;  /* 0x000000020a00780c */ /* 0x000fe20003f05270 */
[----:B------:R-:W-:Y:S01]  /*5700*/  @!UP0 UIADD3 UR16, UPT, UPT, UR21, 0x1200, URZ ;  /* 0x0000120015108890 */ /* 0x000fe2000fffe0ff */
[----:B------:R-:W-:Y:S01]  /*5710*/  @!P1 R2UR UR4, R0 ;  /* 0x00000000000492ca */ /* 0x000fe200000e0000 */
[----:B------:R-:W-:Y:S01]  /*5720*/  @!UP0 UIADD3 UR17, UPT, UPT, UR21, 0xd8, URZ ;  /* 0x000000d815118890 */ /* 0x000fe2000fffe0ff */
[----:B------:R-:W-:Y:S01]  /*5730*/  SEL R0, RZ, 0x1, P0 ;  /* 0x00000001ff007807 */ /* 0x000fe20000000000 */
[----:B------:R-:W-:Y:S01]  /*5740*/  @!UP0 UIADD3 UR10, UPT, UPT, UR26, 0x60, URZ ;  /* 0x000000601a0a8890 */ /* 0x000fe2000fffe0ff */
[----:B------:R-:W-:Y:S01]  /*5750*/  LOP3.LUT R11, R11, 0x1, RZ, 0x3c, !PT ;  /* 0x000000010b0b7812 */ /* 0x000fe200078e3cff */
[----:B------:R-:W-:Y:S01]  /*5760*/  @!UP0 UIADD3 UR8, UPT, UPT, UR21, 0x1a00, URZ ;  /* 0x00001a0015088890 */ /* 0x000fe2000fffe0ff */
[----:B------:R-:W-:Y:S01]  /*5770*/  IMAD.U32 R4, RZ, RZ, UR5 ;  /* 0x00000005ff047e24 */ /* 0x000fe2000f8e00ff */
[----:B------:R-:W-:Y:S01]  /*5780*/  VOTEU.ALL UP0, P1 ;  /* 0x0000000000ff7886 */ /* 0x000fe20000800000 */
[----:B------:R-:W-:Y:S01]  /*5790*/  UMOV UR19, UR27 ;  /* 0x0000001b00137c82 */ /* 0x000fe20008000000 */
[----:B------:R-:W-:Y:S01]  /*57a0*/  UMOV UR20, UR36 ;  /* 0x0000002400147c82 */ /* 0x000fe20008000000 */
[----:B------:R-:W-:Y:S01]  /*57b0*/  UMOV UR11, UR27 ;  /* 0x0000001b000b7c82 */ /* 0x000fe20008000000 */
[----:B------:R-:W-:Y:S01]  /*57c0*/  UMOV UR12, UR36 ;  /* 0x00000024000c7c82 */ /* 0x000fe20008000000 */
[----:B------:R-:W-:Y:S01]  /*57d0*/  UMOV UR9, UR17 ;  /* 0x0000001100097c82 */ /* 0x000fe20008000000 */
[----:B------:R-:W-:Y:S01]  /*57e0*/  IMAD.U32 R5, RZ, RZ, UR4 ;  /* 0x00000004ff057e24 */ /* 0x000fe2000f8e00ff */
[----:B------:R-:W-:Y:S01]  /*57f0*/  @!P1 R2UR UR4, R4 ;  /* 0x00000000040492ca */ /* 0x000fe200000e0000 */
[----:B------:R-:W-:Y:S01]  /*5800*/  UIADD3 UR31, UPT, UPT, UR13, UR24, URZ ;  /* 0x000000180d1f7290 */ /* 0x000fe2000fffe0ff */
[----:B------:R-:W-:Y:S01]  /*5810*/  LOP3.LUT R9, R9, R0, RZ, 0x3c, !PT ;  /* 0x0000000009097212 */ /* 0x000fe200078e3cff */
[----:B------:R-:W-:Y:S01]  /*5820*/  UMOV UR36, UR29 ;  /* 0x0000001d00247c82 */ /* 0x000fe20008000000 */
[----:B------:R-:W-:Y:S02]  /*5830*/  @!P1 R2UR UR5, R5 ;  /* 0x00000000050592ca */ /* 0x000fe400000e0000 */
[----:B------:R-:W-:Y:S11]  /*5840*/  SEL R10, R10, RZ, P0 ;  /* 0x000000ff0a0a7207 */ /* 0x000ff60000000000 */
[----:B------:R2:W-:Y:S01]  /*5850*/  @!UP0 UTMALDG.3D [UR16], [UR4], desc[UR6] ;  /* 0x00000610040085b4 */ /* 0x0005e20008011000 */
[----:B------:R-:W-:Y:S05]  /*5860*/  VOTEU.ALL UP0, P1 ;  /* 0x0000000000ff7886 */ /* 0x000fea0000800000 */
[----:B------:R2:W-:Y:S01]  /*5870*/  @!UP0 UTMALDG.3D [UR8], [UR4], desc[UR6] ;  /* 0x00000608040085b4 */ /* 0x0005e20008011000 */
[----:B------:R2:W-:Y:S01]  /*5880*/  @!P1 SYNCS.ARRIVE.TRANS64.RED.A0TR RZ, [UR21+0xd8], R3 ;  /* 0x0000d803ffff99a7 */ /* 0x0005e20008300415 */
[----:B------:R-:W-:Y:S01]  /*5890*/  SYNCS.ARRIVE.TRANS64.RED.A1T0 RZ, [UR37], RZ ;  /* 0x000000ffffff79a7 */ /* 0x000fe20008100425 */
[----:B------:R-:W-:Y:S05]  /*58a0*/  BRA.U UP2, `(.L_x_104) ;  /* 0xfffffff102d87547 */ /* 0x000fea000b83ffff */
[----:B------:R-:W-:-:S04]  /*58b0*/  SHF.L.U32 R2, R11, 0x1f, RZ ;  /* 0x0000001f0b027819 */ /* 0x000fc800000006ff */
[----:B------:R-:W3:Y:S02]  /*58c0*/  SYNCS.PHASECHK.TRANS64.TRYWAIT P0, [UR21+0xe0], R2 ;  /* 0x0000e002ff0075a7 */ /* 0x000ee40008001115 */
[----:B---3--:R-:W-:Y:S05]  /*58d0*/  @!P0 BRA `(.L_x_105) ;  /* 0x0000003800848947 */ /* 0x008fea0003800000 */
.L_x_188:
[----:B---3--:R-:W-:-:S07]  /*58e0*/  MOV R0, UR21 ;  /* 0x0000001500007c02 */ /* 0x008fce0008000f00 */
.L_x_106:
[----:B---3--:R-:W-:-:S04]  /*58f0*/  SHF.L.U32 R2, R11, 0x1f, RZ ;  /* 0x0000001f0b027819 */ /* 0x008fc800000006ff */
[----:B------:R3:W4:Y:S03]  /*5900*/  SYNCS.PHASECHK.TRANS64.TRYWAIT P0, [R0+URZ+0xe8], R2 ;  /* 0x0000e802000075a7 */ /* 0x00072600080011ff */
[----:B----4-:R-:W-:Y:S05]  /*5910*/  @!P0 NANOSLEEP.SYNCS 0x989680 ;  /* 0x009896800000895d */ /* 0x010fea0003900000 */
[----:B------:R-:W4:Y:S02]  /*5920*/  @!P0 SYNCS.PHASECHK.TRANS64 P0, [R0+URZ+0xe8], R2 ;  /* 0x0000e802000085a7 */ /* 0x000f2400080010ff */
[----:B-12-4-:R-:W-:Y:S05]  /*5930*/  @P0 EXIT ;  /* 0x000000000000094d */ /* 0x016fea0003800000 */
[----:B------:R-:W-:Y:S05]  /*5940*/  BRA `(.L_x_106) ;  /* 0xfffffffc00e87947 */ /* 0x000fea000383ffff */
.L_x_95:
[----:B------:R-:W-:-:S06]  /*5950*/  UISETP.GE.AND UP0, UPT, UR18, 0x4, UPT ;  /* 0x000000041200788c */ /* 0x000fcc000bf06270 */
[----:B------:R-:W-:-:S13]  /*5960*/  PLOP3.LUT P0, PT, PT, PT, UP0, 0x80, 0x8 ;  /* 0x000000000008781c */ /* 0x000fda0003f0f008 */
[----:B-1----:R-:W-:Y:S05]  /*5970*/  @!P0 EXIT ;  /* 0x000000000000894d */ /* 0x002fea0003800000 */
[----:B------:R-:W-:Y:S01]  /*5980*/  BAR.SYNC.DEFER_BLOCKING 0x6, 0xa0 ;  /* 0x0182800000007b1d */ /* 0x000fe20000010000 */
[----:B------:R-:W-:Y:S01]  /*5990*/  IMAD.SHL.U32 R75, R87, 0x20, RZ ;  /* 0x00000020574b7824 */ /* 0x000fe200078e00ff */
[----:B------:R-:W-:Y:S01]  /*59a0*/  CS2R R84, SRZ ;  /* 0x0000000000547805 */ /* 0x000fe2000001ff00 */
[----:B------:R-:W-:Y:S01]  /*59b0*/  IMAD.SHL.U32 R5, R77, 0x200000, RZ ;  /* 0x002000004d057824 */ /* 0x000fe200078e00ff */
[----:B------:R-:W-:Y:S01]  /*59c0*/  CS2R R82, SRZ ;  /* 0x0000000000527805 */ /* 0x000fe2000001ff00 */
[C---:B------:R-:W-:Y:S01]  /*59d0*/  IMAD.U32 R37, R87.reuse, 0x10000, RZ ;  /* 0x0001000057257824 */ /* 0x040fe200078e00ff */
[----:B------:R-:W-:Y:S02]  /*59e0*/  UMOV UR44, 0x400 ;  /* 0x00000400002c7882 */ /* 0x000fe40000000000 */
[----:B------:R-:W1:Y:S01]  /*59f0*/  LDC.64 R72, c[0x0][0x8b0] ;  /* 0x00022c00ff487b82 */ /* 0x000e620000000a00 */
[----:B------:R-:W-:Y:S01]  /*5a00*/  ULEA UR44, UR46, UR44, 0x18 ;  /* 0x0000002c2e2c7291 */ /* 0x000fe2000f8ec0ff */
[----:B------:R-:W-:Y:S01]  /*5a10*/  IMAD.SHL.U32 R4, R87, 0x4, RZ ;  /* 0x0000000457047824 */ /* 0x000fe200078e00ff */
[----:B------:R-:W-:Y:S01]  /*5a20*/  LOP3.LUT R7, R75, 0x80, RZ, 0xc0, !PT ;  /* 0x000000804b077812 */ /* 0x000fe200078ec0ff */
[----:B------:R-:W-:Y:S01]  /*5a30*/  IMAD.SHL.U32 R6, R77, 0x400, RZ ;  /* 0x000004004d067824 */ /* 0x000fe200078e00ff */
[----:B------:R-:W-:Y:S01]  /*5a40*/  LOP3.LUT R74, R75, 0xb60, RZ, 0xc0, !PT ;  /* 0x00000b604b4a7812 */ /* 0x000fe200078ec0ff */
[----:B------:R-:W-:Y:S01]  /*5a50*/  UIADD3 UR4, UPT, UPT, UR44, 0x2200, URZ ;  /* 0x000022002c047890 */ /* 0x000fe2000fffe0ff */
[----:B------:R-:W-:Y:S01]  /*5a60*/  LOP3.LUT R5, R5, 0x200000, RZ, 0xc0, !PT ;  /* 0x0020000005057812 */ /* 0x000fe200078ec0ff */
[----:B------:R-:W2:Y:S01]  /*5a70*/  LDC.64 R70, c[0x0][0x8a8] ;  /* 0x00022a00ff467b82 */ /* 0x000ea20000000a00 */
[----:B------:R-:W-:Y:S01]  /*5a80*/  LOP3.LUT R4, R7, 0x10, R4, 0xf8, !PT ;  /* 0x0000001007047812 */ /* 0x000fe200078ef804 */
[----:B------:R-:W-:Y:S01]  /*5a90*/  IMAD.MOV.U32 R36, RZ, RZ, RZ ;  /* 0x000000ffff247224 */ /* 0x000fe200078e00ff */
[----:B------:R-:W-:Y:S01]  /*5aa0*/  LOP3.LUT R74, R74, 0x400, R6, 0xf8, !PT ;  /* 0x000004004a4a7812 */ /* 0x000fe200078ef806 */
[----:B------:R-:W-:Y:S01]  /*5ab0*/  IMAD.MOV.U32 R81, RZ, RZ, RZ ;  /* 0x000000ffff517224 */ /* 0x000fe200078e00ff */
[----:B------:R-:W-:Y:S01]  /*5ac0*/  LOP3.LUT R37, R5, 0x400000, R37, 0xf8, !PT ;  /* 0x0040000005257812 */ /* 0x000fe200078ef825 */
[----:B------:R-:W-:Y:S01]  /*5ad0*/  IMAD.U32 R86, RZ, RZ, UR4 ;  /* 0x00000004ff567e24 */ /* 0x000fe2000f8e00ff */
[----:B------:R-:W-:Y:S01]  /*5ae0*/  LOP3.LUT P0, RZ, R75, 0x80, RZ, 0xc0, !PT ;  /* 0x000000804bff7812 */ /* 0x000fe2000780c0ff */
[----:B------:R-:W3:Y:S01]  /*5af0*/  LDCU UR58, c[0x0][0x370] ;  /* 0x00006e00ff3a77ac */ /* 0x000ee20008000800 */
[----:B------:R-:W4:Y:S01]  /*5b00*/  LDS R0, [UR44+0x1b0] ;  /* 0x0001b02cff007984 */ /* 0x000f220008000800 */
[----:B------:R-:W-:-:S02]  /*5b10*/  LOP3.LUT R74, R74, R4, RZ, 0xfc, !PT ;  /* 0x000000044a4a7212 */ /* 0x000fc400078efcff */
[----:B------:R-:W-:Y:S01]  /*5b20*/  P2R R4, PR, RZ, 0x1 ;  /* 0x00000001ff047803 */ /* 0x000fe20000000000 */
[----:B------:R-:W1:Y:S01]  /*5b30*/  LDCU UR43, c[0x0][0xb0c] ;  /* 0x00016180ff2b77ac */ /* 0x000e620008000800 */
[----:B------:R-:W-:Y:S01]  /*5b40*/  LOP3.LUT R87, R87, 0x60, RZ, 0xc0, !PT ;  /* 0x0000006057577812 */ /* 0x000fe200078ec0ff */
[----:B------:R-:W1:Y:S01]  /*5b50*/  LDCU UR39, c[0x0][0xb30] ;  /* 0x00016600ff2777ac */ /* 0x000e620008000800 */
[----:B------:R-:W1:Y:S01]  /*5b60*/  LDCU.64 UR56, c[0x0][0x888] ;  /* 0x00011100ff3877ac */ /* 0x000e620008000a00 */
[----:B------:R-:W1:Y:S01]  /*5b70*/  LDCU.64 UR40, c[0x0][0xb28] ;  /* 0x00016500ff2877ac */ /* 0x000e620008000a00 */
[----:B------:R-:W1:Y:S01]  /*5b80*/  LDCU.64 UR60, c[0x0][0x890] ;  /* 0x00011200ff3c77ac */ /* 0x000e620008000a00 */
[----:B------:R-:W1:Y:S01]  /*5b90*/  LDCU.128 UR52, c[0x0][0xb10] ;  /* 0x00016200ff3477ac */ /* 0x000e620008000c00 */
[----:B------:R-:W1:Y:S01]  /*5ba0*/  LDCU UR47, c[0x0][0x374] ;  /* 0x00006e80ff2f77ac */ /* 0x000e620008000800 */
[----:B------:R-:W-:Y:S01]  /*5bb0*/  UIADD3 UR62, UPT, UPT, UR44, 0x200, URZ ;  /* 0x000002002c3e7890 */ /* 0x000fe2000fffe0ff */
[----:B-1234-:R-:W-:-:S11]  /*5bc0*/  IMAD.IADD R37, R0, 0x1, R37 ;  /* 0x0000000100257824 */ /* 0x01efd600078e0225 */
.L_x_132:
[C---:B------:R-:W-:Y:S02]  /*5bd0*/  LEA R3, R81.reuse, UR44, 0x3 ;  /* 0x0000002c51037c11 */ /* 0x040fe4000f8e18ff */
[----:B------:R-:W-:Y:S02]  /*5be0*/  SHF.L.U32 R0, R84, 0x1f, RZ ;  /* 0x0000001f54007819 */ /* 0x000fe400000006ff */
[----:B------:R-:W-:Y:S02]  /*5bf0*/  LEA R4, R81, UR44, 0x4 ;  /* 0x0000002c51047c11 */ /* 0x000fe4000f8e20ff */
[----:B-1----:R-:W1:Y:S02]  /*5c00*/  SYNCS.PHASECHK.TRANS64.TRYWAIT P0, [R3+URZ+0x100], R0 ;  /* 0x00010000030075a7 */ /* 0x002e6400080011ff */
[----:B-1----:R-:W-:Y:S05]  /*5c10*/  @!P0 BRA `(.L_x_107) ;  /* 0x0000003400cc8947 */ /* 0x002fea0003800000 */
.L_x_189:
        /* <DEDUP_REMOVED lines=8> */
[----:B--2---:R-:W-:Y:S11]  /*5ca0*/  LOP3.LUT P0, RZ, R6, 0x1, RZ, 0xc0, !PT ;  /* 0x0000000106ff7812 */ /* 0x004ff6000780c0ff */
[----:B------:R-:W-:Y:S02]  /*5cb0*/  @!UPT UIADD3 URZ, UPT, UPT, URZ, URZ, URZ ;  /* 0x000000fffffff290 */ /* 0x000fe4000fffe0ff */
[----:B---3--:R-:W-:Y:S01]  /*5cc0*/  VOTEU.ANY UP1, P0 ;  /* 0x0000000000ff7886 */ /* 0x008fe20000020100 */
[----:B------:R-:W-:Y:S01]  /*5cd0*/  PLOP3.LUT P0, PT, PT, PT, UP1, 0x80, 0x8 ;  /* 0x000000000008781c */ /* 0x000fe20003f0f018 */
[----:B------:R-:W-:Y:S11]  /*5ce0*/  UP2UR UR45, UPR, URZ, 0x2 ;  /* 0x00000002ff2d7883 */ /* 0x000ff60008000000 */
[----:B------:R-:W-:Y:S01]  /*5cf0*/  @!UPT UIADD3 URZ, UPT, UPT, URZ, URZ, URZ ;  /* 0x000000fffffff290 */ /* 0x000fe2000fffe0ff */
[----:B-1----:R-:W-:Y:S02]  /*5d00*/  @P0 SHF.R.U32.HI R0, RZ, 0x10, R5 ;  /* 0x00000010ff000819 */ /* 0x002fe40000011605 */
        /* <DEDUP_REMOVED lines=12> */
[----:B------:R-:W2:Y:S01]  /*5dd0*/  LDCU UR12, c[0x0][0xb20] ;  /* 0x00016400ff0c77ac */ /* 0x000ea20008000800 */
[----:B------:R-:W-:Y:S02]  /*5de0*/  UIMAD.WIDE.U32 UR4, UR47, UR55, URZ ;  /* 0x000000372f0472a5 */ /* 0x000fe4000f8e00ff */
[----:B------:R-:W-:Y:S02]  /*5df0*/  UIMAD.WIDE.U32 UR6, UR58, UR52, URZ ;  /* 0x000000343a0672a5 */ /* 0x000fe4000f8e00ff */
[----:B------:R-:W-:Y:S02]  /*5e00*/  UISETP.NE.AND UP0, UPT, UR54, 0x1, UPT ;  /* 0x000000013600788c */ /* 0x000fe4000bf05270 */
[----:B------:R-:W-:Y:S02]  /*5e10*/  UIMAD.WIDE.U32 UR8, UR37, UR55, URZ ;  /* 0x00000037250872a5 */ /* 0x000fe4000f8e00ff */
[----:B------:R-:W-:Y:S02]  /*5e20*/  UIMAD.WIDE.U32 UR10, UR38, UR52, URZ ;  /* 0x00000034260a72a5 */ /* 0x000fe4000f8e00ff */
[----:B------:R-:W-:Y:S02]  /*5e30*/  UISETP.NE.AND UP1, UPT, UR43, 0x1, UPT ;  /* 0x000000012b00788c */ /* 0x000fe4000bf25270 */
[----:B------:R-:W-:Y:S01]  /*5e40*/  UISETP.NE.AND UP2, UPT, UR42, 0x1, UPT ;  /* 0x000000012a00788c */ /* 0x000fe2000bf45270 */
[----:B------:R-:W-:Y:S02]  /*5e50*/  UMOV UR4, UR5 ;  /* 0x0000000500047c82 */ /* 0x000fe40008000000 */
[----:B--2---:R-:W-:Y:S03]  /*5e60*/  USHF.R.U32.HI UR5, URZ, UR12, UR4 ;  /* 0x0000000cff057299 */ /* 0x004fe60008011604 */
[----:B------:R-:W-:Y:S02]  /*5e70*/  UMOV UR4, UR7 ;  /* 0x0000000700047c82 */ /* 0x000fe40008000000 */
[----:B------:R-:W-:Y:S02]  /*5e80*/  USHF.R.U32.HI UR7, URZ, UR53, UR4 ;  /* 0x00000035ff077299 */ /* 0x000fe40008011604 */
[----:B------:R-:W-:Y:S02]  /*5e90*/  USEL UR4, UR47, UR5, !UP0 ;  /* 0x000000052f047287 */ /* 0x000fe4000c000000 */
[----:B------:R-:W-:Y:S01]  /*5ea0*/  USEL UR7, UR58, UR7, !UP1 ;  /* 0x000000073a077287 */ /* 0x000fe2000c800000 */
[----:B------:R-:W-:Y:S01]  /*5eb0*/  UMOV UR5, UR9 ;  /* 0x0000000900057c82 */ /* 0x000fe20008000000 */
[----:B------:R-:W-:Y:S02]  /*5ec0*/  UIMAD.WIDE.U32 UR8, UR4, UR40, URZ ;  /* 0x00000028040872a5 */ /* 0x000fe4000f8e00ff */
[----:B------:R-:W-:Y:S03]  /*5ed0*/  USHF.R.U32.HI UR6, URZ, UR12, UR5 ;  /* 0x0000000cff067299 */ /* 0x000fe60008011605 */
[----:B------:R-:W-:Y:S01]  /*5ee0*/  UMOV UR5, UR11 ;  /* 0x0000000b00057c82 */ /* 0x000fe20008000000 */
[----:B------:R-:W-:Y:S02]  /*5ef0*/  UIMAD.WIDE.U32 UR10, UR7, UR40, URZ ;  /* 0x00000028070a72a5 */ /* 0x000fe4000f8e00ff */
[----:B------:R-:W-:Y:S02]  /*5f00*/  USHF.R.U32.HI UR12, URZ, UR53, UR5 ;  /* 0x00000035ff0c7299 */ /* 0x000fe40008011605 */
[----:B------:R-:W-:Y:S01]  /*5f10*/  USEL UR6, UR37, UR6, !UP0 ;  /* 0x0000000625067287 */ /* 0x000fe2000c000000 */
[----:B------:R-:W-:Y:S02]  /*5f20*/  UMOV UR5, UR9 ;  /* 0x0000000900057c82 */ /* 0x000fe40008000000 */
[----:B------:R-:W-:Y:S01]  /*5f30*/  UMOV UR10, UR11 ;  /* 0x0000000b000a7c82 */ /* 0x000fe20008000000 */
[----:B------:R-:W-:Y:S02]  /*5f40*/  @UP2 USHF.R.U32.HI UR4, URZ, UR41, UR5 ;  /* 0x00000029ff042299 */ /* 0x000fe40008011605 */
[----:B------:R-:W-:Y:S02]  /*5f50*/  @UP2 USHF.R.U32.HI UR7, URZ, UR41, UR10 ;  /* 0x00000029ff072299 */ /* 0x000fe4000801160a */
[----:B------:R-:W-:Y:S02]  /*5f60*/  UIMAD UR4, UR42, UR4, URZ ;  /* 0x000000042a0472a4 */ /* 0x000fe4000f8e02ff */
[----:B------:R-:W-:Y:S02]  /*5f70*/  UIMAD.WIDE.U32 UR10, UR6, UR40, URZ ;  /* 0x00000028060a72a5 */ /* 0x000fe4000f8e00ff */
[----:B------:R-:W-:Y:S02]  /*5f80*/  USEL UR5, UR38, UR12, !UP1 ;  /* 0x0000000c26057287 */ /* 0x000fe4000c800000 */
[----:B------:R-:W-:Y:S02]  /*5f90*/  UIMAD UR8, UR42, UR7, URZ ;  /* 0x000000072a0872a4 */ /* 0x000fe4000f8e02ff */
[----:B------:R-:W-:Y:S03]  /*5fa0*/  UISETP.GE.AND UP0, UPT, UR6, UR4, UPT ;  /* 0x000000040600728c */ /* 0x000fe6000bf06270 */
[----:B------:R-:W-:Y:S01]  /*5fb0*/  UMOV UR4, UR11 ;  /* 0x0000000b00047c82 */ /* 0x000fe20008000000 */
[----:B------:R-:W-:Y:S02]  /*5fc0*/  UISETP.GE.OR UP0, UPT, UR5, UR8, UP0 ;  /* 0x000000080500728c */ /* 0x000fe40008706670 */
[----:B------:R-:W-:Y:S02]  /*5fd0*/  USHF.R.U32.HI UR4, URZ, UR41, UR4 ;  /* 0x00000029ff047299 */ /* 0x000fe40008011604 */
[----:B------:R-:W-:Y:S02]  /*5fe0*/  UIMAD.WIDE.U32 UR8, UR5, UR40, URZ ;  /* 0x00000028050872a5 */ /* 0x000fe4000f8e00ff */
[----:B------:R-:W-:Y:S02]  /*5ff0*/  USEL UR11, UR6, UR4, !UP2 ;  /* 0x00000004060b7287 */ /* 0x000fe4000d000000 */
[----:B------:R-:W-:Y:S02]  /*6000*/  UIADD3 UR8, UPT, UPT, -UR5, URZ, URZ ;  /* 0x000000ff05087290 */ /* 0x000fe4000fffe1ff */
[----:B------:R-:W-:Y:S01]  /*6010*/  UIADD3 UR10, UPT, UPT, -UR11, URZ, URZ ;  /* 0x000000ff0b0a7290 */ /* 0x000fe2000fffe1ff */
[----:B------:R-:W-:Y:S01]  /*6020*/  @!UP0 UMOV UR4, UR9 ;  /* 0x0000000900048c82 */ /* 0x000fe20008000000 */
[----:B------:R-:W-:Y:S02]  /*6030*/  UIADD3 UR9, UPT, UPT, -UR6, URZ, URZ ;  /* 0x000000ff06097290 */ /* 0x000fe4000fffe1ff */
[----:B------:R-:W-:Y:S02]  /*6040*/  @!UP0 USHF.R.U32.HI UR4, URZ, UR41, UR4 ;  /* 0x00000029ff048299 */ /* 0x000fe40008011604 */
[----:B------:R-:W-:Y:S02]  /*6050*/  UIMAD UR10, UR42, UR10, UR6 ;  /* 0x0000000a2a0a72a4 */ /* 0x000fe4000f8e0206 */
[----:B------:R-:W-:Y:S04]  /*6060*/  @!UP0 USEL UR4, UR5, UR4, !UP2 ;  /* 0x0000000405048287 */ /* 0x000fe8000d000000 */
[----:B------:R-:W-:Y:S02]  /*6070*/  @!UP0 UIMAD UR10, UR7, UR10, UR4 ;  /* 0x0000000a070a82a4 */ /* 0x000fe4000f8e0204 */
[----:B------:R-:W-:Y:S02]  /*6080*/  @!UP0 UIADD3 UR11, UPT, UPT, UR11, -UR4, URZ ;  /* 0x800000040b0b8290 */ /* 0x000fe4000fffe0ff */
[----:B------:R-:W-:Y:S02]  /*6090*/  UIMAD UR7, UR43, UR8, UR38 ;  /* 0x000000082b0772a4 */ /* 0x000fe4000f8e0226 */
[----:B------:R-:W-:Y:S02]  /*60a0*/  @!UP0 UIMAD UR6, UR11, UR42, UR5 ;  /* 0x0000002a0b0682a4 */ /* 0x000fe4000f8e0205 */
[----:B------:R-:W-:Y:S01]  /*60b0*/  UIMAD UR4, UR54, UR9, UR37 ;  /* 0x00000009360472a4 */ /* 0x000fe2000f8e0225 */
[----:B------:R-:W-:Y:S02]  /*60c0*/  @!UP0 UMOV UR5, UR10 ;  /* 0x0000000a00058c82 */ /* 0x000fe40008000000 */
[----:B------:R-:W-:Y:S02]  /*60d0*/  UIMAD UR38, UR5, UR43, UR7 ;  /* 0x0000002b052672a4 */ /* 0x000fe4000f8e0207 */
[----:B------:R-:W-:Y:S11]  /*60e0*/  UIMAD UR37, UR6, UR54, UR4 ;  /* 0x00000036062572a4 */ /* 0x000ff6000f8e0204 */
[----:B------:R-:W-:Y:S01]  /*60f0*/  @!UPT UIADD3 URZ, UPT, UPT, URZ, URZ, URZ ;  /* 0x000000fffffff290 */ /* 0x000fe2000fffe0ff */
.L_x_108:
[----:B------:R-:W-:Y:S01]  /*6100*/  UISETP.NE.AND UP0, UPT, UR39, 0x1, UPT ;  /* 0x000000012700788c */ /* 0x000fe2000bf05270 */
[----:B------:R-:W-:Y:S01]  /*6110*/  IADD3 R81, PT, PT, R81, 0x1, RZ ;  /* 0x0000000151517810 */ /* 0x000fe20007ffe0ff */
[----:B------:R-:W-:Y:S02]  /*6120*/  USHF.L.U32 UR50, UR30, 0x6, URZ ;  /* 0x000000061e327899 */ /* 0x000fe400080006ff */
[----:B------:R-:W-:Y:S07]  /*6130*/  USHF.L.U32 UR49, UR31, 0x7, URZ ;  /* 0x000000071f317899 */ /* 0x000fee00080006ff */
[----:B------:R-:W2:Y:S01]  /*6140*/  @!UP0 LDCU.128 UR12, c[0x0][0xb10] ;  /* 0x00016200ff0c87ac */ /* 0x000ea20008000c00 */
[----:B------:R-:W3:Y:S01]  /*6150*/  @!UP0 LDCU UR5, c[0x0][0xb0c] ;  /* 0x00016180ff0587ac */ /* 0x000ee20008000800 */
[----:B------:R-:W4:Y:S01]  /*6160*/  @!UP0 LDCU UR10, c[0x0][0xb20] ;  /* 0x00016400ff0a87ac */ /* 0x000f220008000800 */
[----:B--2---:R-:W-:Y:S02]  /*6170*/  UIMAD.WIDE.U32 UR8, UR38, UR12, URZ ;  /* 0x0000000c260872a5 */ /* 0x004fe4000f8e00ff */
[----:B------:R-:W-:Y:S02]  /*6180*/  UIMAD.WIDE.U32 UR6, UR37, UR15, URZ ;  /* 0x0000000f250672a5 */ /* 0x000fe4000f8e00ff */
[----:B------:R-:W-:Y:S03]  /*6190*/  @!UP0 UISETP.NE.AND UP1, UPT, UR14, 0x1, UPT ;  /* 0x000000010e00888c */ /* 0x000fe6000bf25270 */
[----:B------:R-:W-:Y:S01]  /*61a0*/  @!UP0 UMOV UR4, UR9 ;  /* 0x0000000900048c82 */ /* 0x000fe20008000000 */
[----:B---3--:R-:W-:Y:S02]  /*61b0*/  @!UP0 UISETP.NE.AND UP2, UPT, UR5, 0x1, UPT ;  /* 0x000000010500888c */ /* 0x008fe4000bf45270 */
[----:B------:R-:W-:Y:S01]  /*61c0*/  @!UP0 USHF.R.U32.HI UR4, URZ, UR13, UR4 ;  /* 0x0000000dff048299 */ /* 0x000fe20008011604 */
[----:B------:R-:W-:Y:S02]  /*61d0*/  @!UP0 UMOV UR6, UR7 ;  /* 0x0000000700068c82 */ /* 0x000fe40008000000 */
[----:B----4-:R-:W-:Y:S02]  /*61e0*/  @!UP0 USHF.R.U32.HI UR6, URZ, UR10, UR6 ;  /* 0x0000000aff068299 */ /* 0x010fe40008011606 */
[----:B------:R-:W-:Y:S02]  /*61f0*/  @!UP0 USEL UR7, UR38, UR4, !UP2 ;  /* 0x0000000426078287 */ /* 0x000fe4000d000000 */
[----:B------:R-:W-:Y:S04]  /*6200*/  @!UP0 USEL UR6, UR37, UR6, !UP1 ;  /* 0x0000000625068287 */ /* 0x000fe8000c800000 */
[----:B------:R-:W-:Y:S02]  /*6210*/  @!UP0 UIADD3 UR4, UPT, UPT, -UR7, UR6, URZ ;  /* 0x0000000607048290 */ /* 0x000fe4000fffe1ff */
[----:B------:R-:W-:Y:S02]  /*6220*/  @!UP0 UIADD3 UR6, UPT, UPT, UR7, -UR6, URZ ;  /* 0x8000000607068290 */ /* 0x000fe4000fffe0ff */
[----:B------:R-:W-:Y:S02]  /*6230*/  @!UP0 UIMAD UR38, UR4, UR5, UR38 ;  /* 0x00000005042682a4 */ /* 0x000fe4000f8e0226 */
[----:B------:R-:W-:Y:S02]  /*6240*/  @!UP0 UIMAD UR37, UR6, UR14, UR37 ;  /* 0x0000000e062582a4 */ /* 0x000fe4000f8e0225 */
[----:B------:R-:W-:Y:S09]  /*6250*/  ULOP3.LUT UP0, URZ, UR62, 0x90, URZ, 0xc0, !UPT ;  /* 0x000000903eff7892 */ /* 0x000ff2000f80c0ff */
[----:B------:R-:W-:Y:S05]  /*6260*/  BRA.U !UP0, `(.L_x_109) ;  /* 0x0000000108407547 */ /* 0x000fea000b800000 */
[----:B------:R-:W2:Y:S01]  /*6270*/  LDCU.64 UR8, c[0x4][0x80] ;  /* 0x01001000ff0877ac */ /* 0x000ea20008000a00 */
[----:B------:R-:W-:Y:S01]  /*6280*/  MOV R3, 0x0 ;  /* 0x0000000000037802 */ /* 0x000fe20000000f00 */
[----:B------:R-:W-:Y:S02]  /*6290*/  HFMA2 R12, -RZ, RZ, 0, 5.9604644775390625e-08 ;  /* 0x00000001ff0c7431 */ /* 0x000fe400000001ff */
[----:B------:R-:W-:Y:S02]  /*62a0*/  IMAD.MOV.U32 R8, RZ, RZ, 0x70 ;  /* 0x00000070ff087424 */ /* 0x000fe400078e00ff */
[----:B------:R-:W-:Y:S01]  /*62b0*/  IMAD.MOV.U32 R13, RZ, RZ, RZ ;  /* 0x000000ffff0d7224 */ /* 0x000fe200078e00ff */
[----:B------:R-:W3:Y:S01]  /*62c0*/  LDCU.64 UR6, c[0x4][0x88] ;  /* 0x01001100ff0677ac */ /* 0x000ee20008000a00 */
[----:B------:R-:W4:Y:S01]  /*62d0*/  LDC.64 R2, c[0x4][R3] ;  /* 0x0100000003027b82 */ /* 0x000f220000000a00 */
[----:B------:R-:W1:Y:S01]  /*62e0*/  LDCU.64 UR4, c[0x4][0x8] ;  /* 0x01000100ff0477ac */ /* 0x000e620008000a00 */
[----:B--2---:R-:W-:Y:S01]  /*62f0*/  MOV R5, UR9 ;  /* 0x0000000900057c02 */ /* 0x004fe20008000f00 */
[----:B------:R-:W-:Y:S01]  /*6300*/  IMAD.U32 R4, RZ, RZ, UR8 ;  /* 0x00000008ff047e24 */ /* 0x000fe2000f8e00ff */
[----:B---3--:R-:W-:Y:S01]  /*6310*/  MOV R7, UR7 ;  /* 0x0000000700077c02 */ /* 0x008fe20008000f00 */
[----:B------:R-:W-:Y:S01]  /*6320*/  IMAD.U32 R6, RZ, RZ, UR6 ;  /* 0x00000006ff067e24 */ /* 0x000fe2000f8e00ff */
[----:B-1----:R-:W-:Y:S01]  /*6330*/  MOV R11, UR5 ;  /* 0x00000005000b7c02 */ /* 0x002fe20008000f00 */
[----:B------:R-:W-:Y:S02]  /*6340*/  IMAD.U32 R10, RZ, RZ, UR4 ;  /* 0x00000004ff0a7e24 */ /* 0x000fe4000f8e00ff */
[----:B------:R-:W-:Y:S07]  /*6350*/  LEPC R20, `(.L_x_109) ;  /* 0x000000001014794e */ /* 0x000fee0000000000 */
[----:B----45:R-:W-:Y:S05]  /*6360*/  CALL.ABS.NOINC R2 ;  /* 0x0000000002007343 */ /* 0x030fea0003c00000 */
.L_x_109:
[----:B------:R-:W-:Y:S01]  /*6370*/  LOP3.LUT P0, RZ, R86, 0x90, RZ, 0xc0, !PT ;  /* 0x0000009056ff7812 */ /* 0x000fe2000780c0ff */
[----:B------:R-:W-:Y:S11]  /*6380*/  BSSY.RECONVERGENT B6, `(.L_x_110) ;  /* 0x0000013000067945 */ /* 0x000ff60003800200 */
[----:B------:R-:W-:Y:S01]  /*6390*/  @!UPT UIADD3 URZ, UPT, UPT, URZ, URZ, URZ ;  /* 0x000000fffffff290 */ /* 0x000fe2000fffe0ff */
[----:B------:R-:W-:Y:S05]  /*63a0*/  @!P0 BRA `(.L_x_111) ;  /* 0x0000000000408947 */ /* 0x000fea0003800000 */
        /* <DEDUP_REMOVED lines=16> */
.L_x_111:
[----:B------:R-:W-:Y:S05]  /*64b0*/  BSYNC.RECONVERGENT B6 ;  /* 0x0000000000067941 */ /* 0x000fea0003800200 */
.L_x_110:
[----:B------:R-:W-:Y:S01]  /*64c0*/  R2UR UR4, R79 ;  /* 0x000000004f0472ca */ /* 0x000fe200000e0000 */
[----:B------:R-:W-:Y:S01]  /*64d0*/  UISETP.NE.U32.AND UP0, UPT, UR60, URZ, UPT ;  /* 0x000000ff3c00728c */ /* 0x000fe2000bf05070 */
[----:B------:R-:W-:Y:S02]  /*64e0*/  ISETP.NE.U32.AND P4, PT, R72, RZ, PT ;  /* 0x000000ff4800720c */ /* 0x000fe40003f85070 */
[----:B------:R-:W-:Y:S01]  /*64f0*/  ISETP.NE.U32.AND P2, PT, RZ, UR56, PT ;  /* 0x00000038ff007c0c */ /* 0x000fe2000bf45070 */
[----:B------:R-:W-:Y:S01]  /*6500*/  UISETP.NE.AND.EX UP1, UPT, UR61, URZ, UPT, UP0 ;  /* 0x000000ff3d00728c */ /* 0x000fe2000bf25300 */
[----:B------:R-:W-:Y:S01]  /*6510*/  ISETP.NE.AND.EX P4, PT, R73, RZ, PT, P4 ;  /* 0x000000ff4900720c */ /* 0x000fe20003f85340 */
[----:B------:R-:W-:Y:S01]  /*6520*/  UPLOP3.LUT UP0, UPT, UPT, UPT, UPT, 0x40, 0x4 ;  /* 0x000000000004789c */ /* 0x000fe20003f0e870 */
[----:B------:R-:W-:Y:S05]  /*6530*/  ISETP.NE.AND.EX P2, PT, RZ, UR57, PT, P2 ;  /* 0x00000039ff007c0c */ /* 0x000fea000bf45320 */
[----:B------:R-:W-:Y:S06]  /*6540*/  UISETP.NE.AND UP2, UPT, UR4, URZ, UPT ;  /* 0x000000ff0400728c */ /* 0x000fec000bf45270 */
[----:B------:R-:W-:Y:S05]  /*6550*/  PLOP3.LUT P1, PT, PT, PT, UP2, 0x80, 0x8 ;  /* 0x000000000008781c */ /* 0x000fea0003f2f028 */
[----:B------:R-:W-:Y:S06]  /*6560*/  @UP2 UPLOP3.LUT UP0, UPT, UPT, UPT, UP1, 0x80, 0x8 ;  /* 0x000000000008289c */ /* 0x000fec0003f0f010 */
[----:B------:R-:W-:Y:S01]  /*6570*/  PLOP3.LUT P0, PT, PT, PT, UP0, 0x80, 0x8 ;  /* 0x000000000008781c */ /* 0x000fe20003f0f008 */
[----:B------:R-:W-:Y:S01]  /*6580*/  @!UPT UIADD3 URZ, UPT, UPT, URZ, URZ, URZ ;  /* 0x000000fffffff290 */ /* 0x000fe2000fffe0ff */
[----:B------:R-:W-:Y:S11]  /*6590*/  BRA.U !UP1, `(.L_x_112) ;  /* 0x00000001093c7547 */ /* 0x000ff6000b800000 */
[----:B------:R-:W-:Y:S01]  /*65a0*/  UISETP.NE.U32.AND UP0, UPT, UR56, URZ, UPT ;  /* 0x000000ff3800728c */ /* 0x000fe2000bf05070 */
[----:B-1----:R-:W-:Y:S01]  /*65b0*/  HFMA2 R0, -RZ, RZ, 0, 5.9604644775390625e-08 ;  /* 0x00000001ff007431 */ /* 0x002fe200000001ff */
[----:B------:R-:W1:Y:S01]  /*65c0*/  LDCU.64 UR8, c[0x0][0x358] ;  /* 0x00006b00ff0877ac */ /* 0x000e620008000a00 */
[----:B------:R-:W-:Y:S01]  /*65d0*/  IMAD.MOV.U32 R76, RZ, RZ, 0x1 ;  /* 0x00000001ff4c7424 */ /* 0x000fe200078e00ff */
[----:B------:R-:W-:Y:S06]  /*65e0*/  UISETP.NE.AND.EX UP0, UPT, UR57, URZ, UPT, UP0 ;  /* 0x000000ff3900728c */ /* 0x000fec000bf05300 */
[----:B------:R-:W-:Y:S05]  /*65f0*/  PLOP3.LUT P3, PT, PT, PT, UP0, 0x80, 0x8 ;  /* 0x000000000008781c */ /* 0x000fea0003f6f008 */
[----:B------:R-:W2:Y:S01]  /*6600*/  @UP0 LDCU.64 UR4, c[0x0][0x888] ;  /* 0x00011100ff0407ac */ /* 0x000ea20008000a00 */
[----:B------:R-:W-:Y:S07]  /*6610*/  @UP0 UIMAD UR6, UR36, UR60, URZ ;  /* 0x0000003c240602a4 */ /* 0x000fee000f8e02ff */
[----:B------:R-:W-:Y:S01]  /*6620*/  @!P3 PRMT R76, R0, 0x7610, R76 ;  /* 0x00007610004cb816 */ /* 0x000fe2000000004c */
[----:B--2---:R-:W-:Y:S06]  /*6630*/  @UP0 UIMAD.WIDE UR4, UR6, 0x4, UR4 ;  /* 0x00000004060408a5 */ /* 0x004fec000f8e0204 */
[----:B-----5:R-:W-:Y:S01]  /*6640*/  IMAD.U32 R40, RZ, RZ, UR4 ;  /* 0x00000004ff287e24 */ /* 0x020fe2000f8e00ff */
[----:B------:R-:W-:Y:S04]  /*6650*/  MOV R41, UR5 ;  /* 0x0000000500297c02 */ /* 0x000fe80008000f00 */
[----:B------:R-:W2:Y:S01]  /*6660*/  @!UP0 LDCU UR4, c[0x0][0x880] ;  /* 0x00011000ff0487ac */ /* 0x000ea20008000800 */
[----:B-1----:R3:W5:Y:S02]  /*6670*/  @P3 LDG.E R40, desc[UR8][R40.64] ;  /* 0x0000000828283981 */ /* 0x002764000c1e1900 */
[----:B--23--:R-:W-:Y:S02]  /*6680*/  @!P3 IMAD.U32 R40, RZ, RZ, UR4 ;  /* 0x00000004ff28be24 */ /* 0x00cfe4000f8e00ff */
.L_x_112:
[----:B------:R-:W-:Y:S05]  /*6690*/  @!P4 BRA `(.L_x_113) ;  /* 0x000000000024c947 */ /* 0x000fea0003800000 */
[----:B------:R-:W-:Y:S01]  /*66a0*/  ISETP.NE.U32.AND P3, PT, R70, RZ, PT ;  /* 0x000000ff4600720c */ /* 0x000fe20003f65070 */
[----:B------:R-:W2:Y:S03]  /*66b0*/  LDCU.64 UR4, c[0x0][0x358] ;  /* 0x00006b00ff0477ac */ /* 0x000ea60008000a00 */
[----:B------:R-:W-:Y:S11]  /*66c0*/  ISETP.NE.AND.EX P3, PT, R71, RZ, PT, P3 ;  /* 0x000000ff4700720c */ /* 0x000ff60003f65330 */
[----:B------:R-:W-:Y:S02]  /*66d0*/  @!UPT UIADD3 URZ, UPT, UPT, URZ, URZ, URZ ;  /* 0x000000fffffff290 */ /* 0x000fe4000fffe0ff */
[----:B------:R-:W3:Y:S01]  /*66e0*/  @P3 LDC.64 R2, c[0x0][0x8a8] ;  /* 0x00022a00ff023b82 */ /* 0x000ee20000000a00 */
[----:B-1----:R-:W-:Y:S04]  /*66f0*/  @P3 IMAD R0, R72, UR36, RZ ;  /* 0x0000002448003c24 */ /* 0x002fe8000f8e02ff */
[----:B---3--:R-:W-:Y:S05]  /*6700*/  @P3 IMAD.WIDE R2, R0, 0x4, R2 ;  /* 0x0000000400023825 */ /* 0x008fea00078e0202 */
[----:B--2--5:R2:W5:Y:S02]  /*6710*/  @P3 LDG.E R38, desc[UR4][R2.64] ;  /* 0x0000000402263981 */ /* 0x024564000c1e1900 */
[----:B--2---:R-:W3:Y:S02]  /*6720*/  @!P3 LDC R38, c[0x0][0x8a0] ;  /* 0x00022800ff26bb82 */ /* 0x004ee40000000800 */
.L_x_113:
[----:B-----5:R-:W-:Y:S01]  /*6730*/  ISETP.NE.AND P4, PT, R40, RZ, PT ;  /* 0x000000ff2800720c */ /* 0x020fe20003f85270 */
[----:B------:R-:W-:Y:S01]  /*6740*/  BSSY B1, `(.L_x_114) ;  /* 0x0000040000017945 */ /* 0x000fe20003800000 */
[----:B------:R-:W-:Y:S01]  /*6750*/  SEL R3, RZ, 0xffffffff, P2 ;  /* 0xffffffffff037807 */ /* 0x000fe20001000000 */
[----:B------:R-:W-:Y:S01]  /*6760*/  IMAD.MOV.U32 R43, RZ, RZ, 0x1 ;  /* 0x00000001ff2b7424 */ /* 0x000fe200078e00ff */
[----:B------:R-:W-:Y:S01]  /*6770*/  LOP3.LUT P3, RZ, R76, 0xff, RZ, 0xc0, !PT ;  /* 0x000000ff4cff7812 */ /* 0x000fe2000786c0ff */
[C---:B------:R-:W-:Y:S01]  /*6780*/  IMAD R39, R36.reuse, 0x40, R37 ;  /* 0x0000004024277824 */ /* 0x040fe200078e0225 */
[----:B-1----:R-:W-:Y:S02]  /*6790*/  @P1 SEL R0, RZ, 0xffffffff, P4 ;  /* 0xffffffffff001807 */ /* 0x002fe40002000000 */
[----:B------:R-:W-:Y:S02]  /*67a0*/  CS2R R50, SRZ ;  /* 0x0000000000327805 */ /* 0x000fe4000001ff00 */
[----:B------:R-:W-:Y:S02]  /*67b0*/  LEA R4, R83, UR44, 0x3 ;  /* 0x0000002c53047c11 */ /* 0x000fe4000f8e18ff */
[----:B------:R-:W-:Y:S02]  /*67c0*/  CS2R R48, SRZ ;  /* 0x0000000000307805 */ /* 0x000fe4000001ff00 */
[----:B------:R-:W-:Y:S02]  /*67d0*/  @P0 SEL R0, R3, R0, !P3 ;  /* 0x0000000003000207 */ /* 0x000fe40005800000 */
[----:B------:R-:W-:Y:S02]  /*67e0*/  CS2R R46, SRZ ;  /* 0x00000000002e7805 */ /* 0x000fe4000001ff00 */
[----:B------:R-:W-:Y:S02]  /*67f0*/  LEA R80, R36, UR44, 0x3 ;  /* 0x0000002c24507c11 */ /* 0x000fe4000f8e18ff */
[----:B------:R-:W-:Y:S02]  /*6800*/  CS2R R44, SRZ ;  /* 0x00000000002c7805 */ /* 0x000fe4000001ff00 */
[----:B------:R-:W-:Y:S02]  /*6810*/  @P1 LOP3.LUT R0, R0, 0x1, RZ, 0xc0, !PT ;  /* 0x0000000100001812 */ /* 0x000fe400078ec0ff */
[----:B------:R-:W-:Y:S02]  /*6820*/  SHF.L.U32 R5, R85, 0x1f, RZ ;  /* 0x0000001f55057819 */ /* 0x000fe400000006ff */
[----:B------:R-:W-:Y:S02]  /*6830*/  ISETP.NE.U32.OR P6, PT, R0, 0x1, !P1 ;  /* 0x000000010000780c */ /* 0x000fe40004fc5470 */
[----:B------:R-:W-:Y:S02]  /*6840*/  PLOP3.LUT P2, PT, PT, PT, UP1, 0x80, 0x8 ;  /* 0x000000000008781c */ /* 0x000fe40003f4f018 */
[----:B------:R-:W-:Y:S09]  /*6850*/  P2R R2, PR, RZ, 0x40 ;  /* 0x00000040ff027803 */ /* 0x000ff20000000000 */
[----:B------:R-:W-:Y:S04]  /*6860*/  @P6 SHF.L.U32 R0, R82, 0x1f, RZ ;  /* 0x0000001f52006819 */ /* 0x000fe800000006ff */
[----:B------:R1:W2:Y:S01]  /*6870*/  @P6 SYNCS.PHASECHK.TRANS64.TRYWAIT P1, [R4+URZ+0xd0], R0 ;  /* 0x0000d000040065a7 */ /* 0x0002a200080211ff */
[----:B------:R4:W3:Y:S01]  /*6880*/  SYNCS.PHASECHK.TRANS64.TRYWAIT P0, [R80+URZ+0x120], R5 ;  /* 0x00012005500075a7 */ /* 0x0008e200080011ff */
[----:B-1----:R-:W-:Y:S04]  /*6890*/  SEL R0, RZ, 0xffffffff, P4 ;  /* 0xffffffffff007807 */ /* 0x002fe80002000000 */
[----:B------:R-:W-:Y:S04]  /*68a0*/  @P2 SEL R0, R3, R0, !P3 ;  /* 0x0000000003002207 */ /* 0x000fe80005800000 */
[----:B------:R-:W-:Y:S04]  /*68b0*/  LOP3.LUT R0, R0, 0x1, RZ, 0xc0, !PT ;  /* 0x0000000100007812 */ /* 0x000fe800078ec0ff */
[----:B------:R-:W-:Y:S04]  /*68c0*/  ISETP.NE.U32.AND P5, PT, R0, 0x1, PT ;  /* 0x000000010000780c */ /* 0x000fe80003fa5070 */
[----:B------:R-:W-:Y:S02]  /*68d0*/  P2R R56, PR, RZ, 0x20 ;  /* 0x00000020ff387803 */ /* 0x000fe40000000000 */
[----:B--2---:R-:W-:Y:S01]  /*68e0*/  @P6 SEL R43, RZ, 0x1, !P1 ;  /* 0x00000001ff2b6807 */ /* 0x004fe20004800000 */
[----:B---34-:R-:W-:Y:S06]  /*68f0*/  @!P6 BRA `(.L_x_115) ;  /* 0x000000000090e947 */ /* 0x018fec0003800000 */
[----:B------:R-:W-:Y:S01]  /*6900*/  @P5 IMAD R6, R83, 0x1000, R74 ;  /* 0x0000100053065824 */ /* 0x000fe200078e024a */
[----:B------:R-:W-:Y:S01]  /*6910*/  LOP3.LUT P6, RZ, R75, 0x80, RZ, 0xc0, !PT ;  /* 0x000000804bff7812 */ /* 0x000fe200078cc0ff */
[----:B------:R-:W-:Y:S01]  /*6920*/  BSSY B0, `(.L_x_116) ;  /* 0x000000f000007945 */ /* 0x000fe20003800000 */
[----:B------:R-:W-:Y:S01]  /*6930*/  ISETP.NE.AND P2, PT, R43, RZ, PT ;  /* 0x000000ff2b00720c */ /* 0x000fe20003f45270 */
[----:B------:R-:W-:Y:S01]  /*6940*/  @P5 VIADD R0, R6, UR44 ;  /* 0x0000002c06005c36 */ /* 0x000fe20008000000 */
[----:B------:R-:W-:Y:S02]  /*6950*/  PLOP3.LUT P1, PT, PT, PT, PT, 0x8, 0x80 ;  /* 0x000000000080781c */ /* 0x000fe40003f2e170 */
[----:B------:R-:W-:Y:S02]  /*6960*/  CS2R R46, SRZ ;  /* 0x00000000002e7805 */ /* 0x000fe4000001ff00 */
[----:B------:R-:W-:Y:S01]  /*6970*/  @P5 PLOP3.LUT P1, PT, P6, PT, PT, 0x80, 0x8 ;  /* 0x000000000008581c */ /* 0x000fe2000372f070 */
[C---:B------:R-:W-:Y:S01]  /*6980*/  @P5 VIADD R3, R0.reuse, 0x10 ;  /* 0x0000001000035836 */ /* 0x040fe20000000000 */
[----:B------:R-:W-:Y:S02]  /*6990*/  CS2R R44, SRZ ;  /* 0x00000000002c7805 */ /* 0x000fe4000001ff00 */
[----:B------:R-:W-:Y:S02]  /*69a0*/  CS2R R50, SRZ ;  /* 0x0000000000327805 */ /* 0x000fe4000001ff00 */
[----:B------:R-:W-:Y:S07]  /*69b0*/  CS2R R48, SRZ ;  /* 0x0000000000307805 */ /* 0x000fee000001ff00 */
[----:B------:R-:W-:Y:S01]  /*69c0*/  @P1 VIADD R3, R0, 0xfffffff0 ;  /* 0xfffffff000031836 */ /* 0x000fe20000000000 */
[----:B------:R-:W-:Y:S06]  /*69d0*/  @P2 BRA `(.L_x_117) ;  /* 0x00000000000c2947 */ /* 0x000fec0003800000 */
[----:B------:R-:W-:Y:S04]  /*69e0*/  SHF.L.U32 R0, R82, 0x1f, RZ ;  /* 0x0000001f52007819 */ /* 0x000fe800000006ff */
[----:B------:R-:W1:Y:S02]  /*69f0*/  SYNCS.PHASECHK.TRANS64.TRYWAIT P1, [R4+URZ+0xd0], R0 ;  /* 0x0000d000040075a7 */ /* 0x000e6400080211ff */
[----:B-1----:R-:W-:Y:S05]  /*6a00*/  @!P1 BRA `(.L_x_118) ;  /* 0x0000002800649947 */ /* 0x002fea0003800000 */
.L_x_117:
[----:B------:R-:W-:Y:S05]  /*6a10*/  BSYNC B0 ;  /* 0x0000000000007941 */ /* 0x000fea0003800000 */
.L_x_116:
[----:B------:R-:W-:Y:S01]  /*6a20*/  ISETP.NE.AND P1, PT, R56, RZ, PT ;  /* 0x000000ff3800720c */ /* 0x000fe20003f25270 */
[----:B-1----:R-:W-:Y:S02]  /*6a30*/  VIADD R4, R4, 0xe0 ;  /* 0x000000e004047836 */ /* 0x002fe40000000000 */
[----:B------:R-:W-:Y:S02]  /*6a40*/  IMAD.U32 R0, RZ, RZ, UR46 ;  /* 0x0000002eff007e24 */ /* 0x000fe4000f8e00ff */
[----:B------:R-:W-:Y:S03]  /*6a50*/  VIADD R83, R83, 0x1 ;  /* 0x0000000153537836 */ /* 0x000fe60000000000 */
[----:B------:R-:W-:Y:S05]  /*6a60*/  PRMT R0, R0, 0x654, R4 ;  /* 0x0000065400007816 */ /* 0x000fea0000000004 */
[----:B------:R1:W2:Y:S04]  /*6a70*/  @P1 LDS.128 R44, [R6+UR44+0x200] ;  /* 0x0002002c062c1984 */ /* 0x0002a80008000c00 */
[----:B------:R1:W3:Y:S01]  /*6a80*/  @P1 LDS.128 R48, [R3+0x200] ;  /* 0x0002000003301984 */ /* 0x0002e20000000c00 */
[C---:B------:R-:W-:Y:S01]  /*6a90*/  ISETP.NE.AND P1, PT, R83.reuse, 0x2, PT ;  /* 0x000000025300780c */ /* 0x040fe20003f25270 */
[----:B------:R-:W-:Y:S01]  /*6aa0*/  @!PT LDS RZ, [RZ] ;  /* 0x00000000fffff984 */ /* 0x000fe20000000800 */
[----:B------:R-:W-:Y:S01]  /*6ab0*/  @!PT LDS RZ, [RZ] ;  /* 0x00000000fffff984 */ /* 0x000fe20000000800 */
[----:B------:R-:W-:Y:S01]  /*6ac0*/  @!PT LDS RZ, [RZ] ;  /* 0x00000000fffff984 */ /* 0x000fe20000000800 */
[----:B------:R-:W-:Y:S01]  /*6ad0*/  @!PT LDS RZ, [RZ] ;  /* 0x00000000fffff984 */ /* 0x000fe20000000800 */
[----:B------:R4:W-:Y:S06]  /*6ae0*/  MEMBAR.ALL.CTA ;  /* 0x0000000000007992 */ /* 0x0009ec0000008000 */
[----:B----4-:R-:W4:Y:S01]  /*6af0*/  FENCE.VIEW.ASYNC.S ;  /* 0x00000000000073c6 */ /* 0x010f220000000000 */
[----:B------:R-:W-:Y:S01]  /*6b00*/  SEL R83, R83, RZ, P1 ;  /* 0x000000ff53537207 */ /* 0x000fe20000800000 */
[----:B----4-:R4:W-:Y:S02]  /*6b10*/  SYNCS.ARRIVE.TRANS64.RED.A1T0 RZ, [R0+URZ], RZ ;  /* 0x000000ff00ff79a7 */ /* 0x0109e400081004ff */
[----:B----4-:R-:W-:Y:S04]  /*6b20*/  SEL R0, RZ, 0x1, P1 ;  /* 0x00000001ff007807 */ /* 0x010fe80000800000 */
[----:B-12---:R-:W-:Y:S02]  /*6b30*/  LOP3.LUT R82, R82, R0, RZ, 0x3c, !PT ;  /* 0x0000000052527212 */ /* 0x006fe400078e3cff */
.L_x_115:
[----:B------:R-:W-:Y:S05]  /*6b40*/  BSYNC B1 ;  /* 0x0000000000017941 */ /* 0x000fea0003800000 */
.L_x_114:
[----:B------:R-:W-:Y:S04]  /*6b50*/  SHF.R.U32.HI R0, RZ, 0x15, R39 ;  /* 0x00000015ff007819 */ /* 0x000fe80000011627 */
[----:B------:R-:W-:Y:S01]  /*6b60*/  LOP3.LUT P1, RZ, R0, 0x3, R77, 0x48, !PT ;  /* 0x0000000300ff7812 */ /* 0x000fe2000782484d */
[----:B------:R-:W-:Y:S01]  /*6b70*/  @!UPT UIADD3 URZ, UPT, UPT, URZ, URZ, URZ ;  /* 0x000000fffffff290 */ /* 0x000fe2000fffe0ff */
[----:B------:R-:W-:Y:S11]  /*6b80*/  @P0 BRA `(.L_x_119) ;  /* 0x0000000000080947 */ /* 0x000ff60003800000 */
[----:B------:R-:W1:Y:S02]  /*6b90*/  SYNCS.PHASECHK.TRANS64.TRYWAIT P0, [R80+URZ+0x120], R5 ;  /* 0x00012005500075a7 */ /* 0x000e6400080011ff */
[----:B-1----:R-:W-:Y:S05]  /*6ba0*/  @!P0 BRA `(.L_x_120) ;  /* 0x0000002800108947 */ /* 0x002fea0003800000 */
.L_x_119:
[----:B------:R-:W-:Y:S05]  /*6bb0*/  @!P1 BRA `(.L_x_121) ;  /* 0x0000000000409947 */ /* 0x000fea0003800000 */
[----:B------:R-:W1:Y:S01]  /*6bc0*/  LDCU.64 UR8, c[0x4][0x70] ;  /* 0x01000e00ff0877ac */ /* 0x000e620008000a00 */
[----:B------:R-:W-:Y:S01]  /*6bd0*/  MOV R15, 0x0 ;  /* 0x00000000000f7802 */ /* 0x000fe20000000f00 */
[----:B------:R-:W-:Y:S02]  /*6be0*/  HFMA2 R12, -RZ, RZ, 0, 5.9604644775390625e-08 ;  /* 0x00000001ff0c7431 */ /* 0x000fe400000001ff */
[----:B------:R-:W-:Y:S02]  /*6bf0*/  IMAD.MOV.U32 R8, RZ, RZ, 0x192 ;  /* 0x00000192ff087424 */ /* 0x000fe400078e00ff */
[----:B------:R-:W-:Y:S01]  /*6c00*/  IMAD.MOV.U32 R13, RZ, RZ, RZ ;  /* 0x000000ffff0d7224 */ /* 0x000fe200078e00ff */
[----:B------:R-:W2:Y:S01]  /*6c10*/  LDCU.64 UR6, c[0x4][0x78] ;  /* 0x01000f00ff0677ac */ /* 0x000ea20008000a00 */
[----:B------:R-:W4:Y:S01]  /*6c20*/  LDC.64 R14, c[0x4][R15] ;  /* 0x010000000f0e7b82 */ /* 0x000f220000000a00 */
[----:B------:R-:W5:Y:S01]  /*6c30*/  LDCU.64 UR4, c[0x4][0x10] ;  /* 0x01000200ff0477ac */ /* 0x000f620008000a00 */
[----:B-1----:R-:W-:Y:S01]  /*6c40*/  MOV R5, UR9 ;  /* 0x0000000900057c02 */ /* 0x002fe20008000f00 */
[----:B------:R-:W-:Y:S01]  /*6c50*/  IMAD.U32 R4, RZ, RZ, UR8 ;  /* 0x00000008ff047e24 */ /* 0x000fe2000f8e00ff */
[----:B--2---:R-:W-:Y:S01]  /*6c60*/  MOV R7, UR7 ;  /* 0x0000000700077c02 */ /* 0x004fe20008000f00 */
[----:B------:R-:W-:Y:S01]  /*6c70*/  IMAD.U32 R6, RZ, RZ, UR6 ;  /* 0x00000006ff067e24 */ /* 0x000fe2000f8e00ff */
[----:B-----5:R-:W-:Y:S01]  /*6c80*/  MOV R11, UR5 ;  /* 0x00000005000b7c02 */ /* 0x020fe20008000f00 */
[----:B------:R-:W-:Y:S02]  /*6c90*/  IMAD.U32 R10, RZ, RZ, UR4 ;  /* 0x00000004ff0a7e24 */ /* 0x000fe4000f8e00ff */
[----:B------:R-:W-:Y:S07]  /*6ca0*/  LEPC R20, `(.L_x_121) ;  /* 0x000000001014794e */ /* 0x000fee0000000000 */
[----:B---34-:R-:W-:Y:S05]  /*6cb0*/  CALL.ABS.NOINC R14 ;  /* 0x000000000e007343 */ /* 0x018fea0003c00000 */
.L_x_121:
[----:B------:R-:W-:Y:S01]  /*6cc0*/  IMAD.U32 R42, R45, 0x10000, RZ ;  /* 0x000100002d2a7824 */ /* 0x000fe200078e00ff */
[----:B------:R-:W-:Y:S01]  /*6cd0*/  ISETP.NE.AND P6, PT, R2, RZ, PT ;  /* 0x000000ff0200720c */ /* 0x000fe20003fc5270 */
[----:B------:R-:W-:Y:S05]  /*6ce0*/  WARPSYNC.ALL ;  /* 0x0000000000007948 */ /* 0x000fea0003800000 */
[----:B------:R-:W-:Y:S01]  /*6cf0*/  R2UR UR4, R39 ;  /* 0x00000000270472ca */ /* 0x000fe200000e0000 */
[----:B------:R-:W-:Y:S01]  /*6d00*/  BSSY.RECONVERGENT B0, `(.L_x_122) ;  /* 0x00000a4000007945 */ /* 0x000fe20003800200 */
[C---:B------:R-:W-:Y:S02]  /*6d10*/  SHF.L.U32 R2, R44.reuse, 0x10, RZ ;  /* 0x000000102c027819 */ /* 0x040fe400000006ff */
[C---:B------:R-:W-:Y:S02]  /*6d20*/  PRMT R3, R44.reuse, 0x8880, RZ ;  /* 0x000088802c037816 */ /* 0x040fe400000000ff */
[----:B------:R-:W-:Y:S02]  /*6d30*/  SHF.L.U32 R41, R44, 0x8, RZ ;  /* 0x000000082c297819 */ /* 0x000fe400000006ff */
[----:B------:R-:W-:Y:S02]  /*6d40*/  LOP3.LUT P5, RZ, R75, 0x80, RZ, 0xc0, !PT ;  /* 0x000000804bff7812 */ /* 0x000fe400078ac0ff */
[----:B------:R-:W-:Y:S03]  /*6d50*/  ISETP.NE.AND P0, PT, R87, RZ, PT ;  /* 0x000000ff5700720c */ /* 0x000fe60003f05270 */
[----:B-1----:R-:W1:Y:S02]  /*6d60*/  LDTM.x32 R4, tmem[UR4] ;  /* 0x00000004000479ee */ /* 0x002e6400082c0000 */
[C---:B-1----:R-:W-:Y:S01]  /*6d70*/  IMAD R0, R38.reuse, R4, RZ ;  /* 0x0000000426007224 */ /* 0x042fe200078e02ff */
[----:B------:R-:W-:Y:S01]  /*6d80*/  SHF.R.S32.HI R4, RZ, 0x18, R2 ;  /* 0x00000018ff047819 */ /* 0x000fe20000011402 */
[C---:B------:R-:W-:Y:S01]  /*6d90*/  IMAD R2, R38.reuse, R5, RZ ;  /* 0x0000000526027224 */ /* 0x040fe200078e02ff */
[----:B------:R-:W-:Y:S01]  /*6da0*/  SHF.R.S32.HI R5, RZ, 0x18, R41 ;  /* 0x00000018ff057819 */ /* 0x000fe20000011429 */
[----:B------:R-:W-:Y:S01]  /*6db0*/  IMAD R0, R3, R40, R0 ;  /* 0x0000002803007224 */ /* 0x000fe200078e0200 */
[----:B------:R-:W-:Y:S01]  /*6dc0*/  PRMT R41, R45, 0x8880, RZ ;  /* 0x000088802d297816 */ /* 0x000fe200000000ff */
[----:B------:R-:W-:Y:S02]  /*6dd0*/  IMAD R3, R38, R6, RZ ;  /* 0x0000000626037224 */ /* 0x000fe400078e02ff */
[-C--:B------:R-:W-:Y:S01]  /*6de0*/  IMAD R2, R4, R40.reuse, R2 ;  /* 0x0000002804027224 */ /* 0x080fe200078e0202 */
[----:B------:R-:W-:Y:S01]  /*6df0*/  SHF.R.S32.HI R4, RZ, 0x18, R44 ;  /* 0x00000018ff047819 */ /* 0x000fe2000001142c */
[C---:B------:R-:W-:Y:S02]  /*6e00*/  IMAD R7, R38.reuse, R7, RZ ;  /* 0x0000000726077224 */ /* 0x040fe400078e02ff */
[-C--:B------:R-:W-:Y:S02]  /*6e10*/  IMAD R3, R5, R40.reuse, R3 ;  /* 0x0000002805037224 */ /* 0x080fe400078e0203 */
[----:B------:R-:W-:Y:S02]  /*6e20*/  IMAD R5, R38, R9, RZ ;  /* 0x0000000926057224 */ /* 0x000fe400078e02ff */
[----:B------:R-:W-:Y:S02]  /*6e30*/  IMAD R7, R4, R40, R7 ;  /* 0x0000002804077224 */ /* 0x000fe400078e0207 */
[C---:B------:R-:W-:Y:S02]  /*6e40*/  IMAD R9, R38.reuse, R13, RZ ;  /* 0x0000000d26097224 */ /* 0x040fe400078e02ff */
[C---:B------:R-:W-:Y:S01]  /*6e50*/  IMAD R4, R38.reuse, R8, RZ ;  /* 0x0000000826047224 */ /* 0x040fe200078e02ff */
[----:B------:R-:W-:Y:S01]  /*6e60*/  I2IP.S8.S32.SAT R52, R7, R3, RZ ;  /* 0x0000000307347239 */ /* 0x000fe200000014ff */
[C---:B------:R-:W-:Y:S01]  /*6e70*/  IMAD R13, R38.reuse, R17, RZ ;  /* 0x00000011260d7224 */ /* 0x040fe200078e02ff */
[----:B------:R-:W-:Y:S01]  /*6e80*/  SHF.R.S32.HI R7, RZ, 0x18, R45 ;  /* 0x00000018ff077819 */ /* 0x000fe2000001142d */
[----:B------:R-:W-:Y:S01]  /*6e90*/  IMAD R8, R38, R12, RZ ;  /* 0x0000000c26087224 */ /* 0x000fe200078e02ff */
[----:B------:R-:W-:Y:S01]  /*6ea0*/  I2IP.S8.S32.SAT R52, R2, R0, R52 ;  /* 0x0000000002347239 */ /* 0x000fe20000001434 */
[----:B------:R-:W-:Y:S01]  /*6eb0*/  IMAD R17, R38, R21, RZ ;  /* 0x0000001526117224 */ /* 0x000fe200078e02ff */
[----:B------:R-:W-:Y:S01]  /*6ec0*/  SHF.L.U32 R0, R46, 0x8, RZ ;  /* 0x000000082e007819 */ /* 0x000fe200000006ff */
[C---:B------:R-:W-:Y:S01]  /*6ed0*/  IMAD R12, R38.reuse, R16, RZ ;  /* 0x00000010260c7224 */ /* 0x040fe200078e02ff */
[----:B------:R-:W-:Y:S01]  /*6ee0*/  SHF.R.S32.HI R2, RZ, 0x18, R46 ;  /* 0x00000018ff027819 */ /* 0x000fe2000001142e */
[C---:B------:R-:W-:Y:S01]  /*6ef0*/  IMAD R21, R38.reuse, R25, RZ ;  /* 0x0000001926157224 */ /* 0x040fe200078e02ff */
[----:B------:R-:W-:Y:S01]  /*6f00*/  SHF.R.S32.HI R0, RZ, 0x18, R0 ;  /* 0x00000018ff007819 */ /* 0x000fe20000011400 */
[C---:B------:R-:W-:Y:S02]  /*6f10*/  IMAD R16, R38.reuse, R20, RZ ;  /* 0x0000001426107224 */ /* 0x040fe400078e02ff */
[C---:B------:R-:W-:Y:S02]  /*6f20*/  IMAD R25, R38.reuse, R29, RZ ;  /* 0x0000001d26197224 */ /* 0x040fe400078e02ff */
[C---:B------:R-:W-:Y:S02]  /*6f30*/  IMAD R20, R38.reuse, R24, RZ ;  /* 0x0000001826147224 */ /* 0x040fe400078e02ff */
[C---:B------:R-:W-:Y:S01]  /*6f40*/  IMAD R29, R38.reuse, R33, RZ ;  /* 0x00000021261d7224 */ /* 0x040fe200078e02ff */
[----:B------:R-:W-:Y:S01]  /*6f50*/  SHF.L.U32 R33, R45, 0x8, RZ ;  /* 0x000000082d217819 */ /* 0x000fe200000006ff */
[C---:B------:R-:W-:Y:S02]  /*6f60*/  IMAD R24, R38.reuse, R28, RZ ;  /* 0x0000001c26187224 */ /* 0x040fe400078e02ff */
[C---:B------:R-:W-:Y:S01]  /*6f70*/  IMAD R28, R38.reuse, R32, RZ ;  /* 0x00000020261c7224 */ /* 0x040fe200078e02ff */
[----:B------:R-:W-:Y:S01]  /*6f80*/  SHF.R.S32.HI R32, RZ, 0x18, R42 ;  /* 0x00000018ff207819 */ /* 0x000fe2000001142a */
[----:B------:R-:W-:Y:S01]  /*6f90*/  IMAD R4, R41, R40, R4 ;  /* 0x0000002829047224 */ /* 0x000fe200078e0204 */
[----:B------:R-:W-:Y:S01]  /*6fa0*/  SHF.R.S32.HI R3, RZ, 0x18, R33 ;  /* 0x00000018ff037819 */ /* 0x000fe20000011421 */
[----:B------:R-:W-:Y:S01]  /*6fb0*/  IMAD R6, R38, R10, RZ ;  /* 0x0000000a26067224 */ /* 0x000fe200078e02ff */
[----:B------:R-:W-:Y:S01]  /*6fc0*/  PRMT R33, R46, 0x8880, RZ ;  /* 0x000088802e217816 */ /* 0x000fe200000000ff */
[-C--:B------:R-:W-:Y:S01]  /*6fd0*/  IMAD R5, R32, R40.reuse, R5 ;  /* 0x0000002820057224 */ /* 0x080fe200078e0205 */
[----:B------:R-:W-:Y:S01]  /*6fe0*/  SHF.L.U32 R32, R46, 0x10, RZ ;  /* 0x000000102e207819 */ /* 0x000fe200000006ff */
[C---:B------:R-:W-:Y:S02]  /*6ff0*/  IMAD R11, R38.reuse, R11, RZ ;  /* 0x0000000b260b7224 */ /* 0x040fe400078e02ff */
[-C--:B------:R-:W-:Y:S02]  /*7000*/  IMAD R6, R3, R40.reuse, R6 ;  /* 0x0000002803067224 */ /* 0x080fe400078e0206 */
[----:B------:R-:W-:Y:S01]  /*7010*/  IMAD R11, R7, R40, R11 ;  /* 0x00000028070b7224 */ /* 0x000fe200078e020b */
[----:B------:R-:W-:Y:S01]  /*7020*/  SHF.R.S32.HI R7, RZ, 0x18, R32 ;  /* 0x00000018ff077819 */ /* 0x000fe20000011420 */
[----:B------:R-:W-:Y:S02]  /*7030*/  IMAD.MOV.U32 R3, RZ, RZ, R33 ;  /* 0x000000ffff037224 */ /* 0x000fe400078e0021 */
[----:B------:R-:W-:Y:S01]  /*7040*/  IMAD R10, R38, R14, RZ ;  /* 0x0000000e260a7224 */ /* 0x000fe200078e02ff */
[----:B------:R-:W-:Y:S01]  /*7050*/  I2IP.S8.S32.SAT R11, R11, R6, RZ ;  /* 0x000000060b0b7239 */ /* 0x000fe200000014ff */
[-C--:B------:R-:W-:Y:S01]  /*7060*/  IMAD R8, R3, R40.reuse, R8 ;  /* 0x0000002803087224 */ /* 0x080fe200078e0208 */
[----:B------:R-:W-:Y:S01]  /*7070*/  SHF.L.U32 R3, R47, 0x10, RZ ;  /* 0x000000102f037819 */ /* 0x000fe200000006ff */
[-C--:B------:R-:W-:Y:S01]  /*7080*/  IMAD R9, R7, R40.reuse, R9 ;  /* 0x0000002807097224 */ /* 0x080fe200078e0209 */
[C---:B------:R-:W-:Y:S01]  /*7090*/  PRMT R7, R47.reuse, 0x8880, RZ ;  /* 0x000088802f077816 */ /* 0x040fe200000000ff */
[----:B------:R-:W-:Y:S01]  /*70a0*/  IMAD R10, R0, R40, R10 ;  /* 0x00000028000a7224 */ /* 0x000fe200078e020a */
[----:B------:R-:W-:Y:S01]  /*70b0*/  SHF.R.S32.HI R3, RZ, 0x18, R3 ;  /* 0x00000018ff037819 */ /* 0x000fe20000011403 */
[----:B------:R-:W-:Y:S01]  /*70c0*/  IMAD R15, R38, R15, RZ ;  /* 0x0000000f260f7224 */ /* 0x000fe200078e02ff */
[----:B------:R-:W-:Y:S01]  /*70d0*/  MOV R0, R7 ;  /* 0x0000000700007202 */ /* 0x000fe20000000f00 */
[----:B------:R-:W-:Y:S01]  /*70e0*/  IMAD.SHL.U32 R6, R47, 0x100, RZ ;  /* 0x000001002f067824 */ /* 0x000fe200078e00ff */
[----:B------:R-:W-:Y:S01]  /*70f0*/  I2IP.S8.S32.SAT R53, R5, R4, R11 ;  /* 0x0000000405357239 */ /* 0x000fe2000000140b */
[-C--:B------:R-:W-:Y:S01]  /*7100*/  IMAD R15, R2, R40.reuse, R15 ;  /* 0x00000028020f7224 */ /* 0x080fe200078e020f */
[----:B------:R-:W-:Y:S01]  /*7110*/  SHF.R.S32.HI R2, RZ, 0x18, R47 ;  /* 0x00000018ff027819 */ /* 0x000fe2000001142f */
[----:B------:R-:W-:Y:S01]  /*7120*/  IMAD R12, R0, R40, R12 ;  /* 0x00000028000c7224 */ /* 0x000fe200078e020c */
[----:B------:R-:W-:Y:S01]  /*7130*/  SHF.R.S32.HI R6, RZ, 0x18, R6 ;  /* 0x00000018ff067819 */ /* 0x000fe20000011406 */
[----:B------:R-:W-:Y:S01]  /*7140*/  IMAD R14, R38, R18, RZ ;  /* 0x00000012260e7224 */ /* 0x000fe200078e02ff */
[----:B---3--:R-:W-:Y:S01]  /*7150*/  PRMT R0, R48, 0x8880, RZ ;  /* 0x0000888030007816 */ /* 0x008fe200000000ff */
[-C--:B------:R-:W-:Y:S01]  /*7160*/  IMAD R13, R3, R40.reuse, R13 ;  /* 0x00000028030d7224 */ /* 0x080fe200078e020d */
[C---:B------:R-:W-:Y:S01]  /*7170*/  SHF.L.U32 R4, R49.reuse, 0x10, RZ ;  /* 0x0000001031047819 */ /* 0x040fe200000006ff */
[----:B------:R-:W-:Y:S01]  /*7180*/  IMAD R19, R38, R19, RZ ;  /* 0x0000001326137224 */ /* 0x000fe200078e02ff */
[C---:B------:R-:W-:Y:S01]  /*7190*/  PRMT R3, R49.reuse, 0x8880, RZ ;  /* 0x0000888031037816 */ /* 0x040fe200000000ff */
[-C--:B------:R-:W-:Y:S01]  /*71a0*/  IMAD R14, R6, R40.reuse, R14 ;  /* 0x00000028060e7224 */ /* 0x080fe200078e020e */
[----:B------:R-:W-:Y:S01]  /*71b0*/  SHF.L.U32 R5, R49, 0x8, RZ ;  /* 0x0000000831057819 */ /* 0x000fe200000006ff */
[-C--:B------:R-:W-:Y:S01]  /*71c0*/  IMAD R19, R2, R40.reuse, R19 ;  /* 0x0000002802137224 */ /* 0x080fe200078e0213 */
[----:B------:R-:W-:Y:S01]  /*71d0*/  SHF.L.U32 R2, R48, 0x10, RZ ;  /* 0x0000001030027819 */ /* 0x000fe200000006ff */
[----:B------:R-:W-:Y:S01]  /*71e0*/  IMAD R16, R0, R40, R16 ;  /* 0x0000002800107224 */ /* 0x000fe200078e0210 */
[----:B------:R-:W-:Y:S01]  /*71f0*/  SHF.R.S32.HI R4, RZ, 0x18, R4 ;  /* 0x00000018ff047819 */ /* 0x000fe20000011404 */
[----:B------:R-:W-:Y:S01]  /*7200*/  IMAD.SHL.U32 R0, R48, 0x100, RZ ;  /* 0x0000010030007824 */ /* 0x000fe200078e00ff */
[----:B------:R-:W-:Y:S01]  /*7210*/  SHF.R.S32.HI R2, RZ, 0x18, R2 ;  /* 0x00000018ff027819 */ /* 0x000fe20000011402 */
[C---:B------:R-:W-:Y:S01]  /*7220*/  IMAD R18, R38.reuse, R22, RZ ;  /* 0x0000001626127224 */ /* 0x040fe200078e02ff */
[----:B------:R-:W-:Y:S01]  /*7230*/  I2IP.S8.S32.SAT R10, R15, R10, RZ ;  /* 0x0000000a0f0a7239 */ /* 0x000fe200000014ff */
[----:B------:R-:W-:Y:S01]  /*7240*/  IMAD R23, R38, R23, RZ ;  /* 0x0000001726177224 */ /* 0x000fe200078e02ff */
[----:B------:R-:W-:Y:S01]  /*7250*/  SHF.R.S32.HI R0, RZ, 0x18, R0 ;  /* 0x00000018ff007819 */ /* 0x000fe20000011400 */
[----:B------:R-:W-:Y:S01]  /*7260*/  IMAD R17, R2, R40, R17 ;  /* 0x0000002802117224 */ /* 0x000fe200078e0211 */
[----:B------:R-:W-:Y:S01]  /*7270*/  SHF.R.S32.HI R2, RZ, 0x18, R48 ;  /* 0x00000018ff027819 */ /* 0x000fe20000011430 */
[----:B------:R-:W-:Y:S01]  /*7280*/  IMAD R22, R38, R26, RZ ;  /* 0x0000001a26167224 */ /* 0x000fe200078e02ff */
[----:B------:R-:W-:Y:S01]  /*7290*/  I2IP.S8.S32.SAT R14, R19, R14, RZ ;  /* 0x0000000e130e7239 */ /* 0x000fe200000014ff */
[-C--:B------:R-:W-:Y:S01]  /*72a0*/  IMAD R18, R0, R40.reuse, R18 ;  /* 0x0000002800127224 */ /* 0x080fe200078e0212 */
[----:B------:R-:W-:Y:S01]  /*72b0*/  SHF.R.S32.HI R0, RZ, 0x18, R5 ;  /* 0x00000018ff007819 */ /* 0x000fe20000011405 */
[-C--:B------:R-:W-:Y:S01]  /*72c0*/  IMAD R23, R2, R40.reuse, R23 ;  /* 0x0000002802177224 */ /* 0x080fe200078e0217 */
[----:B------:R-:W-:Y:S01]  /*72d0*/  SHF.R.S32.HI R2, RZ, 0x18, R49 ;  /* 0x00000018ff027819 */ /* 0x000fe20000011431 */
[-C--:B------:R-:W-:Y:S01]  /*72e0*/  IMAD R20, R3, R40.reuse, R20 ;  /* 0x0000002803147224 */ /* 0x080fe200078e0214 */
[----:B------:R-:W-:Y:S01]  /*72f0*/  SHF.L.U32 R3, R50, 0x8, RZ ;  /* 0x0000000832037819 */ /* 0x000fe200000006ff */
[----:B------:R-:W-:Y:S01]  /*7300*/  IMAD R21, R4, R40, R21 ;  /* 0x0000002804157224 */ /* 0x000fe200078e0215 */
[----:B------:R-:W-:Y:S01]  /*7310*/  SHF.R.S32.HI R5, RZ, 0x18, R51 ;  /* 0x00000018ff057819 */ /* 0x000fe20000011433 */
[----:B------:R-:W-:Y:S01]  /*7320*/  IMAD R27, R38, R27, RZ ;  /* 0x0000001b261b7224 */ /* 0x000fe200078e02ff */
[----:B------:R-:W-:Y:S01]  /*7330*/  SHF.R.S32.HI R3, RZ, 0x18, R3 ;  /* 0x00000018ff037819 */ /* 0x000fe20000011403 */
[----:B------:R-:W-:Y:S01]  /*7340*/  IMAD.U32 R4, R50, 0x10000, RZ ;  /* 0x0001000032047824 */ /* 0x000fe200078e00ff */
[----:B------:R-:W-:Y:S01]  /*7350*/  I2IP.S8.S32.SAT R18, R23, R18, RZ ;  /* 0x0000001217127239 */ /* 0x000fe200000014ff */
[-C--:B------:R-:W-:Y:S01]  /*7360*/  IMAD R22, R0, R40.reuse, R22 ;  /* 0x0000002800167224 */ /* 0x080fe200078e0216 */
[----:B------:R-:W-:Y:S01]  /*7370*/  PRMT R0, R50, 0x8880, RZ ;  /* 0x0000888032007816 */ /* 0x000fe200000000ff */
[----:B------:R-:W-:Y:S01]  /*7380*/  IMAD R27, R2, R40, R27 ;  /* 0x00000028021b7224 */ /* 0x000fe200078e021b */
[----:B------:R-:W-:Y:S01]  /*7390*/  SHF.R.S32.HI R2, RZ, 0x18, R4 ;  /* 0x00000018ff027819 */ /* 0x000fe20000011404 */
[----:B------:R-:W-:Y:S01]  /*73a0*/  IMAD R26, R38, R30, RZ ;  /* 0x0000001e261a7224 */ /* 0x000fe200078e02ff */
[----:B------:R-:W-:Y:S01]  /*73b0*/  I2IP.S8.S32.SAT R54, R9, R8, R10 ;  /* 0x0000000809367239 */ /* 0x000fe2000000140a */
[-C--:B------:R-:W-:Y:S01]  /*73c0*/  IMAD R24, R0, R40.reuse, R24 ;  /* 0x0000002800187224 */ /* 0x080fe200078e0218 */
[----:B------:R-:W-:Y:S01]  /*73d0*/  SHF.R.S32.HI R0, RZ, 0x18, R50 ;  /* 0x00000018ff007819 */ /* 0x000fe20000011432 */
[-C--:B------:R-:W-:Y:S01]  /*73e0*/  IMAD R25, R2, R40.reuse, R25 ;  /* 0x0000002802197224 */ /* 0x080fe200078e0219 */
[----:B------:R-:W-:Y:S01]  /*73f0*/  PRMT R2, R51, 0x8880, RZ ;  /* 0x0000888033027816 */ /* 0x000fe200000000ff */
[----:B------:R-:W-:Y:S01]  /*7400*/  IMAD R26, R3, R40, R26 ;  /* 0x00000028031a7224 */ /* 0x000fe200078e021a */
[----:B------:R-:W-:Y:S01]  /*7410*/  SHF.L.U32 R3, R51, 0x10, RZ ;  /* 0x0000001033037819 */ /* 0x000fe200000006ff */
[----:B------:R-:W-:Y:S01]  /*7420*/  IMAD R31, R38, R31, RZ ;  /* 0x0000001f261f7224 */ /* 0x000fe200078e02ff */
[----:B------:R-:W-:Y:S01]  /*7430*/  I2IP.S8.S32.SAT R55, R13, R12, R14 ;  /* 0x0000000c0d377239 */ /* 0x000fe2000000140e */
[----:B------:R-:W-:Y:S01]  /*7440*/  IMAD.SHL.U32 R4, R51, 0x100, RZ ;  /* 0x0000010033047824 */ /* 0x000fe200078e00ff */
[----:B------:R-:W-:Y:S01]  /*7450*/  SHF.R.S32.HI R3, RZ, 0x18, R3 ;  /* 0x00000018ff037819 */ /* 0x000fe20000011403 */
[-C--:B------:R-:W-:Y:S02]  /*7460*/  IMAD R31, R0, R40.reuse, R31 ;  /* 0x00000028001f7224 */ /* 0x080fe400078e021f */
[----:B------:R-:W-:Y:S01]  /*7470*/  HFMA2 R0, -RZ, RZ, 0, 9.5367431640625e-07 ;  /* 0x00000010ff007431 */ /* 0x000fe200000001ff */
[----:B------:R1:W-:Y:S01]  /*7480*/  STS.128 [R74+UR44+0x2200], R52 ;  /* 0x002200344a007988 */ /* 0x0003e20008000c2c */
[----:B------:R-:W-:Y:S01]  /*7490*/  SHF.R.S32.HI R4, RZ, 0x18, R4 ;  /* 0x00000018ff047819 */ /* 0x000fe20000011404 */
[----:B------:R-:W-:Y:S01]  /*74a0*/  IMAD R28, R2, R40, R28 ;  /* 0x00000028021c7224 */ /* 0x000fe200078e021c */
[----:B------:R-:W-:Y:S01]  /*74b0*/  I2IP.S8.S32.SAT R16, R17, R16, R18 ;  /* 0x0000001011107239 */ /* 0x000fe20000001412 */
[C---:B------:R-:W-:Y:S01]  /*74c0*/  IMAD R30, R38.reuse, R34, RZ ;  /* 0x00000022261e7224 */ /* 0x040fe200078e02ff */
[----:B------:R-:W-:Y:S01]  /*74d0*/  I2IP.S8.S32.SAT R22, R27, R22, RZ ;  /* 0x000000161b167239 */ /* 0x000fe200000014ff */
[----:B------:R-:W-:Y:S01]  /*74e0*/  IMAD R29, R3, R40, R29 ;  /* 0x00000028031d7224 */ /* 0x000fe200078e021d */
[----:B------:R-:W-:Y:S01]  /*74f0*/  I2IP.S8.S32.SAT R18, R31, R26, RZ ;  /* 0x0000001a1f127239 */ /* 0x000fe200000014ff */
[----:B------:R-:W-:Y:S01]  /*7500*/  IMAD R35, R38, R35, RZ ;  /* 0x0000002326237224 */ /* 0x000fe200078e02ff */
[----:B------:R-:W-:Y:S01]  /*7510*/  IADD3 R2, PT, PT, R74, UR44, RZ ;  /* 0x0000002c4a027c10 */ /* 0x000fe2000fffe0ff */
[-C--:B------:R-:W-:Y:S01]  /*7520*/  IMAD R30, R4, R40.reuse, R30 ;  /* 0x00000028041e7224 */ /* 0x080fe200078e021e */
[----:B------:R-:W-:Y:S01]  /*7530*/  SEL R0, R0, 0xfffffff0, !P5 ;  /* 0xfffffff000007807 */ /* 0x000fe20006800000 */
[----:B------:R-:W-:Y:S01]  /*7540*/  IMAD R35, R5, R40, R35 ;  /* 0x0000002805237224 */ /* 0x000fe200078e0223 */
[----:B------:R-:W-:Y:S02]  /*7550*/  I2IP.S8.S32.SAT R17, R21, R20, R22 ;  /* 0x0000001415117239 */ /* 0x000fe40000001416 */
[----:B------:R-:W-:Y:S02]  /*7560*/  I2IP.S8.S32.SAT R18, R25, R24, R18 ;  /* 0x0000001819127239 */ /* 0x000fe40000001412 */
[----:B------:R-:W-:Y:S02]  /*7570*/  I2IP.S8.S32.SAT R19, R35, R30, RZ ;  /* 0x0000001e23137239 */ /* 0x000fe400000014ff */
[----:B------:R-:W-:Y:S02]  /*7580*/  IADD3 R88, PT, PT, R2, R0, RZ ;  /* 0x0000000002587210 */ /* 0x000fe40007ffe0ff */
[----:B------:R-:W-:Y:S02]  /*7590*/  I2IP.S8.S32.SAT R19, R29, R28, R19 ;  /* 0x0000001c1d137239 */ /* 0x000fe40000001413 */
[----:B------:R-:W-:Y:S02]  /*75a0*/  LEA R3, R83, UR44, 0x3 ;  /* 0x0000002c53037c11 */ /* 0x000fe4000f8e18ff */
[----:B------:R-:W-:Y:S01]  /*75b0*/  @P6 SHF.L.U32 R4, R82, 0x1f, RZ ;  /* 0x0000001f52046819 */ /* 0x000fe200000006ff */
[----:B------:R1:W-:Y:S01]  /*75c0*/  STS.128 [R88+0x2200], R16 ;  /* 0x0022001058007388 */ /* 0x0003e20000000c00 */
[----:B------:R-:W-:Y:S01]  /*75d0*/  @!PT LDS RZ, [RZ] ;  /* 0x00000000fffff984 */ /* 0x000fe20000000800 */
[----:B------:R-:W-:Y:S01]  /*75e0*/  @!PT LDS RZ, [RZ] ;  /* 0x00000000fffff984 */ /* 0x000fe20000000800 */
[----:B------:R-:W-:Y:S01]  /*75f0*/  @!PT LDS RZ, [RZ] ;  /* 0x00000000fffff984 */ /* 0x000fe20000000800 */
[----:B------:R-:W-:Y:S01]  /*7600*/  @!PT LDS RZ, [RZ] ;  /* 0x00000000fffff984 */ /* 0x000fe20000000800 */
[----:B------:R2:W-:Y:S07]  /*7610*/  MEMBAR.ALL.CTA ;  /* 0x0000000000007992 */ /* 0x0005ee0000008000 */
[----:B--2---:R-:W2:Y:S02]  /*7620*/  FENCE.VIEW.ASYNC.S ;  /* 0x00000000000073c6 */ /* 0x004ea40000000000 */
[----:B--2---:R-:W-:Y:S06]  /*7630*/  BAR.SYNC.DEFER_BLOCKING 0x1, 0x80 ;  /* 0x0042000000007b1d */ /* 0x004fec0000010000 */
[----:B------:R-:W-:Y:S05]  /*7640*/  @P0 BRA `(.L_x_123) ;  /* 0x00000000003c0947 */ /* 0x000fea0003800000 */
[----:B------:R-:W2:Y:S01]  /*7650*/  LDCU.64 UR6, c[0x0][0x348] ;  /* 0x00006900ff0677ac */ /* 0x000ea20008000a00 */
[----:B------:R-:W-:Y:S01]  /*7660*/  UIADD3 UR4, UPT, UPT, UR44, 0x2200, URZ ;  /* 0x000022002c047890 */ /* 0x000fe2000fffe0ff */
[----:B------:R-:W-:Y:S01]  /*7670*/  UMOV UR51, UR36 ;  /* 0x0000002400337c82 */ /* 0x000fe20008000000 */
[----:B------:R-:W-:Y:S02]  /*7680*/  UIADD3 UR9, UPT, UPT, UR49, 0x40, URZ ;  /* 0x0000004031097890 */ /* 0x000fe4000fffe0ff */
[----:B------:R-:W-:Y:S02]  /*7690*/  UIADD3 UR8, UPT, UPT, UR44, 0x2a00, URZ ;  /* 0x00002a002c087890 */ /* 0x000fe4000fffe0ff */
[----:B------:R-:W-:Y:S01]  /*76a0*/  MOV R86, UR4 ;  /* 0x0000000400567c02 */ /* 0x000fe20008000f00 */
[----:B------:R-:W-:Y:S01]  /*76b0*/  UMOV UR10, UR50 ;  /* 0x00000032000a7c82 */ /* 0x000fe20008000000 */
[----:B------:R-:W-:Y:S02]  /*76c0*/  UMOV UR11, UR36 ;  /* 0x00000024000b7c82 */ /* 0x000fe40008000000 */
[----:B------:R-:W-:Y:S01]  /*76d0*/  R2UR UR48, R86 ;  /* 0x00000000563072ca */ /* 0x000fe200000e0000 */
[----:B--2---:R-:W-:Y:S04]  /*76e0*/  UIADD3 UR4, UP0, UPT, UR6, 0x680, URZ ;  /* 0x0000068006047890 */ /* 0x004fe8000ff1e0ff */
[----:B------:R-:W-:Y:S09]  /*76f0*/  UIADD3.X UR5, UPT, UPT, URZ, UR7, URZ, UP0, !UPT ;  /* 0x00000007ff057290 */ /* 0x000ff200087fe4ff */
[----:B------:R2:W-:Y:S01]  /*7700*/  UTMASTG.3D [UR48], [UR4] ;  /* 0x00000030040073b5 */ /* 0x0005e20008010000 */
[----:B------:R2:W-:Y:S01]  /*7710*/  UTMASTG.3D [UR8], [UR4] ;  /* 0x00000008040073b5 */ /* 0x0005e20008010000 */
[----:B------:R0:W-:Y:S01]  /*7720*/  UTMACMDFLUSH ;  /* 0x00000000000079b7 */ /* 0x0001e20000000000 */
[----:B--2---:R-:W-:Y:S04]  /*7730*/  DEPBAR.LE SB0, 0x1 ;  /* 0x000080400000791a */ /* 0x004fe80000000000 */
.L_x_123:
[----:B------:R-:W-:Y:S05]  /*7740*/  BSYNC.RECONVERGENT B0 ;  /* 0x0000000000007941 */ /* 0x000fea0003800200 */
.L_x_122:
[----:B------:R-:W-:Y:S06]  /*7750*/  BAR.SYNC.DEFER_BLOCKING 0x1, 0x80 ;  /* 0x0042000000007b1d */ /* 0x000fec0000010000 */
[----:B------:R-:W2:Y:S01]  /*7760*/  @P6 SYNCS.PHASECHK.TRANS64.TRYWAIT P0, [R3+URZ+0xd0], R4 ;  /* 0x0000d004030065a7 */ /* 0x000ea200080011ff */
[----:B------:R-:W-:Y:S01]  /*7770*/  BSSY B1, `(.L_x_124) ;  /* 0x000001f000017945 */ /* 0x000fe20003800000 */
[----:B--2---:R-:W-:Y:S03]  /*7780*/  @P6 SEL R43, RZ, 0x1, !P0 ;  /* 0x00000001ff2b6807 */ /* 0x004fe60004000000 */
[----:B------:R-:W-:Y:S05]  /*7790*/  @!P6 BRA `(.L_x_125) ;  /* 0x000000000070e947 */ /* 0x000fea0003800000 */
[----:B------:R-:W-:Y:S01]  /*77a0*/  ISETP.NE.AND P1, PT, R56, RZ, PT ;  /* 0x000000ff3800720c */ /* 0x000fe20003f25270 */
[----:B------:R-:W-:Y:S01]  /*77b0*/  BSSY B0, `(.L_x_126) ;  /* 0x0000008000007945 */ /* 0x000fe20003800000 */
[----:B------:R-:W-:Y:S11]  /*77c0*/  ISETP.NE.AND P0, PT, R43, RZ, PT ;  /* 0x000000ff2b00720c */ /* 0x000ff60003f05270 */
[----:B------:R-:W-:Y:S04]  /*77d0*/  @P1 IMAD R2, R83, 0x1000, R2 ;  /* 0x0000100053021824 */ /* 0x000fe800078e0202 */
[----:B------:R-:W-:Y:S01]  /*77e0*/  @P1 IMAD.IADD R4, R0, 0x1, R2 ;  /* 0x0000000100041824 */ /* 0x000fe200078e0202 */
[----:B------:R-:W-:Y:S06]  /*77f0*/  @P0 BRA `(.L_x_127) ;  /* 0x00000000000c0947 */ /* 0x000fec0003800000 */
[----:B------:R-:W-:Y:S04]  /*7800*/  SHF.L.U32 R0, R82, 0x1f, RZ ;  /* 0x0000001f52007819 */ /* 0x000fe800000006ff */
[----:B------:R-:W2:Y:S02]  /*7810*/  SYNCS.PHASECHK.TRANS64.TRYWAIT P0, [R3+URZ+0xd0], R0 ;  /* 0x0000d000030075a7 */ /* 0x000ea400080011ff */
[----:B--2---:R-:W-:Y:S05]  /*7820*/  @!P0 BRA `(.L_x_128) ;  /* 0x0000001c00048947 */ /* 0x004fea0003800000 */
.L_x_127:
[----:B------:R-:W-:Y:S05]  /*7830*/  BSYNC B0 ;  /* 0x0000000000007941 */ /* 0x000fea0003800000 */
.L_x_126:
[----:B------:R-:W-:Y:S01]  /*7840*/  ISETP.NE.AND P0, PT, R56, RZ, PT ;  /* 0x000000ff3800720c */ /* 0x000fe20003f05270 */
[----:B--2---:R-:W-:Y:S02]  /*7850*/  VIADD R3, R3, 0xe0 ;  /* 0x000000e003037836 */ /* 0x004fe40000000000 */
[----:B------:R-:W-:Y:S02]  /*7860*/  IMAD.U32 R0, RZ, RZ, UR46 ;  /* 0x0000002eff007e24 */ /* 0x000fe4000f8e00ff */
[----:B------:R-:W-:Y:S03]  /*7870*/  VIADD R83, R83, 0x1 ;  /* 0x0000000153537836 */ /* 0x000fe60000000000 */
[----:B------:R-:W-:Y:S05]  /*7880*/  PRMT R0, R0, 0x654, R3 ;  /* 0x0000065400007816 */ /* 0x000fea0000000003 */
[----:B------:R2:W3:Y:S04]  /*7890*/  @P0 LDS.128 R44, [R2+0x200] ;  /* 0x00020000022c0984 */ /* 0x0004e80000000c00 */
[----:B------:R2:W4:Y:S01]  /*78a0*/  @P0 LDS.128 R48, [R4+0x200] ;  /* 0x0002000004300984 */ /* 0x0005220000000c00 */
[C---:B------:R-:W-:Y:S01]  /*78b0*/  ISETP.NE.AND P0, PT, R83.reuse, 0x2, PT ;  /* 0x000000025300780c */ /* 0x040fe20003f05270 */
[----:B------:R-:W-:Y:S01]  /*78c0*/  @!PT LDS RZ, [RZ] ;  /* 0x00000000fffff984 */ /* 0x000fe20000000800 */
[----:B------:R-:W-:Y:S01]  /*78d0*/  @!PT LDS RZ, [RZ] ;  /* 0x00000000fffff984 */ /* 0x000fe20000000800 */
[----:B------:R-:W-:Y:S01]  /*78e0*/  @!PT LDS RZ, [RZ] ;  /* 0x00000000fffff984 */ /* 0x000fe20000000800 */
[----:B------:R-:W-:Y:S01]  /*78f0*/  @!PT LDS RZ, [RZ] ;  /* 0x00000000fffff984 */ /* 0x000fe20000000800 */
[----:B------:R5:W-:Y:S06]  /*7900*/  MEMBAR.ALL.CTA ;  /* 0x0000000000007992 */ /* 0x000bec0000008000 */
[----:B-----5:R-:W5:Y:S01]  /*7910*/  FENCE.VIEW.ASYNC.S ;  /* 0x00000000000073c6 */ /* 0x020f620000000000 */
[----:B------:R-:W-:Y:S01]  /*7920*/  SEL R83, R83, RZ, P0 ;  /* 0x000000ff53537207 */ /* 0x000fe20000000000 */
[----:B-----5:R5:W-:Y:S02]  /*7930*/  SYNCS.ARRIVE.TRANS64.RED.A1T0 RZ, [R0+URZ], RZ ;  /* 0x000000ff00ff79a7 */ /* 0x020be400081004ff */
[----:B-----5:R-:W-:Y:S04]  /*7940*/  SEL R0, RZ, 0x1, P0 ;  /* 0x00000001ff007807 */ /* 0x020fe80000000000 */
[----:B--23--:R-:W-:Y:S02]  /*7950*/  LOP3.LUT R82, R82, R0, RZ, 0x3c, !PT ;  /* 0x0000000052527212 */ /* 0x00cfe400078e3cff */
.L_x_125:
[----:B------:R-:W-:Y:S05]  /*7960*/  BSYNC B1 ;  /* 0x0000000000017941 */ /* 0x000fea0003800000 */
.L_x_124:
[----:B------:R-:W-:Y:S05]  /*7970*/  VIADD R0, R39, 0x20 ;  /* 0x0000002027007836 */ /* 0x000fea0000000000 */
[----:B------:R-:W-:Y:S04]  /*7980*/  SHF.R.U32.HI R0, RZ, 0x15, R0 ;  /* 0x00000015ff007819 */ /* 0x000fe80000011600 */
[----:B------:R-:W-:Y:S11]  /*7990*/  LOP3.LUT P0, RZ, R0, 0x3, R77, 0x48, !PT ;  /* 0x0000000300ff7812 */ /* 0x000ff6000780484d */
[----:B------:R-:W-:Y:S02]  /*79a0*/  @!UPT UIADD3 URZ, UPT, UPT, URZ, URZ, URZ ;  /* 0x000000fffffff290 */ /* 0x000fe4000fffe0ff */
[----:B------:R-:W-:Y:S05]  /*79b0*/  @!P0 BRA `(.L_x_129) ;  /* 0x0000000000408947 */ /* 0x000fea0003800000 */
[----:B------:R-:W2:Y:S01]  /*79c0*/  LDCU.64 UR8, c[0x4][0x70] ;  /* 0x01000e00ff0877ac */ /* 0x000ea20008000a00 */
[----:B------:R-:W-:Y:S01]  /*79d0*/  MOV R3, 0x0 ;  /* 0x0000000000037802 */ /* 0x000fe20000000f00 */
[----:B------:R-:W-:Y:S02]  /*79e0*/  HFMA2 R12, -RZ, RZ, 0, 5.9604644775390625e-08 ;  /* 0x00000001ff0c7431 */ /* 0x000fe400000001ff */
[----:B------:R-:W-:Y:S02]  /*79f0*/  IMAD.MOV.U32 R8, RZ, RZ, 0x192 ;  /* 0x00000192ff087424 */ /* 0x000fe400078e00ff */
[----:B------:R-:W-:Y:S01]  /*7a00*/  IMAD.MOV.U32 R13, RZ, RZ, RZ ;  /* 0x000000ffff0d7224 */ /* 0x000fe200078e00ff */
[----:B------:R-:W3:Y:S01]  /*7a10*/  LDCU.64 UR6, c[0x4][0x78] ;  /* 0x01000f00ff0677ac */ /* 0x000ee20008000a00 */
[----:B------:R-:W1:Y:S01]  /*7a20*/  LDC.64 R2, c[0x4][R3] ;  /* 0x0100000003027b82 */ /* 0x000e620000000a00 */
[----:B------:R-:W5:Y:S01]  /*7a30*/  LDCU.64 UR4, c[0x4][0x10] ;  /* 0x01000200ff0477ac */ /* 0x000f620008000a00 */
[----:B--2---:R-:W-:Y:S01]  /*7a40*/  MOV R5, UR9 ;  /* 0x0000000900057c02 */ /* 0x004fe20008000f00 */
[----:B------:R-:W-:Y:S01]  /*7a50*/  IMAD.U32 R4, RZ, RZ, UR8 ;  /* 0x00000008ff047e24 */ /* 0x000fe2000f8e00ff */
[----:B---3--:R-:W-:Y:S01]  /*7a60*/  MOV R7, UR7 ;  /* 0x0000000700077c02 */ /* 0x008fe20008000f00 */
[----:B------:R-:W-:Y:S01]  /*7a70*/  IMAD.U32 R6, RZ, RZ, UR6 ;  /* 0x00000006ff067e24 */ /* 0x000fe2000f8e00ff */
[----:B-----5:R-:W-:Y:S01]  /*7a80*/  MOV R11, UR5 ;  /* 0x00000005000b7c02 */ /* 0x020fe20008000f00 */
[----:B------:R-:W-:Y:S02]  /*7a90*/  IMAD.U32 R10, RZ, RZ, UR4 ;  /* 0x00000004ff0a7e24 */ /* 0x000fe4000f8e00ff */
[----:B------:R-:W-:Y:S07]  /*7aa0*/  LEPC R20, `(.L_x_129) ;  /* 0x000000001014794e */ /* 0x000fee0000000000 */
[----:B-1--4-:R-:W-:Y:S05]  /*7ab0*/  CALL.ABS.NOINC R2 ;  /* 0x0000000002007343 */ /* 0x012fea0003c00000 */
.L_x_129:
[----:B------:R-:W-:Y:S01]  /*7ac0*/  ISETP.NE.AND P0, PT, R87, RZ, PT ;  /* 0x000000ff5700720c */ /* 0x000fe20003f05270 */
[----:B------:R-:W-:Y:S05]  /*7ad0*/  WARPSYNC.ALL ;  /* 0x0000000000007948 */ /* 0x000fea0003800000 */
[----:B------:R-:W-:Y:S01]  /*7ae0*/  R2UR UR4, R39 ;  /* 0x00000000270472ca */ /* 0x000fe200000e0000 */
[----:B------:R-:W-:Y:S01]  /*7af0*/  IMAD.U32 R64, R46, 0x10000, RZ ;  /* 0x000100002e407824 */ /* 0x000fe200078e00ff */
[----:B------:R-:W-:Y:S01]  /*7b00*/  SHF.L.U32 R41, R44, 0x10, RZ ;  /* 0x000000102c297819 */ /* 0x000fe200000006ff */
[----:B----4-:R-:W-:Y:S01]  /*7b10*/  IMAD.U32 R63, R48, 0x10000, RZ ;  /* 0x00010000303f7824 */ /* 0x010fe200078e00ff */
[----:B------:R-:W-:Y:S01]  /*7b20*/  PRMT R39, R44, 0x8880, RZ ;  /* 0x000088802c277816 */ /* 0x000fe200000000ff */
[----:B-1----:R-:W-:Y:S01]  /*7b30*/  IMAD.U32 R53, R50, 0x10000, RZ ;  /* 0x0001000032357824 */ /* 0x002fe200078e00ff */
[----:B------:R-:W-:Y:S01]  /*7b40*/  SHF.L.U32 R42, R44, 0x8, RZ ;  /* 0x000000082c2a7819 */ /* 0x000fe200000006ff */
[----:B------:R-:W-:Y:S01]  /*7b50*/  BSSY.RECONVERGENT B0, `(.L_x_130) ;  /* 0x00000a1000007945 */ /* 0x000fe20003800200 */
[----:B------:R-:W-:Y:S02]  /*7b60*/  SHF.R.S32.HI R41, RZ, 0x18, R41 ;  /* 0x00000018ff297819 */ /* 0x000fe40000011429 */
[----:B------:R-:W-:Y:S02]  /*7b70*/  SHF.R.S32.HI R42, RZ, 0x18, R42 ;  /* 0x00000018ff2a7819 */ /* 0x000fe4000001142a */
[----:B------:R-:W-:Y:S01]  /*7b80*/  SHF.R.S32.HI R43, RZ, 0x18, R44 ;  /* 0x00000018ff2b7819 */ /* 0x000fe2000001142c */
[----:B------:R-:W1:Y:S01]  /*7b90*/  LDTM.x32 R4, tmem[UR4+0x20] ;  /* 0x00002004000479ee */ /* 0x000e6200082c0000 */
[----:B------:R-:W-:Y:S01]  /*7ba0*/  NOP ;  /* 0x0000000000007918 */ /* 0x000fe20000000000 */
[----:B------:R-:W-:Y:S02]  /*7bb0*/  IADD3 R80, PT, PT, R80, 0x140, RZ ;  /* 0x0000014050507810 */ /* 0x000fe40007ffe0ff */
[C---:B------:R-:W-:Y:S02]  /*7bc0*/  PRMT R69, R45.reuse, 0x8880, RZ ;  /* 0x000088802d457816 */ /* 0x040fe400000000ff */
[----:B------:R-:W-:Y:S02]  /*7bd0*/  LOP3.LUT R80, R80, 0xfefffff8, RZ, 0xc0, !PT ;  /* 0xfefffff850507812 */ /* 0x000fe400078ec0ff */
[----:B------:R-:W-:Y:S02]  /*7be0*/  SHF.L.U32 R68, R45, 0x10, RZ ;  /* 0x000000102d447819 */ /* 0x000fe400000006ff */
[----:B-1----:R1:W-:Y:S01]  /*7bf0*/  SYNCS.ARRIVE.TRANS64.RED.A1T0 RZ, [R80+URZ], RZ ;  /* 0x000000ff50ff79a7 */ /* 0x0023e200081004ff */
[----:B------:R-:W-:Y:S02]  /*7c00*/  SHF.R.S32.HI R44, RZ, 0x18, R45 ;  /* 0x00000018ff2c7819 */ /* 0x000fe4000001142d */
[----:B------:R-:W-:Y:S02]  /*7c10*/  PRMT R66, R46, 0x8880, RZ ;  /* 0x000088802e427816 */ /* 0x000fe400000000ff */
[C---:B------:R-:W-:Y:S02]  /*7c20*/  PRMT R60, R47.reuse, 0x8880, RZ ;  /* 0x000088802f3c7816 */ /* 0x040fe400000000ff */
[C---:B------:R-:W-:Y:S02]  /*7c30*/  SHF.L.U32 R59, R47.reuse, 0x10, RZ ;  /* 0x000000102f3b7819 */ /* 0x040fe400000006ff */
[----:B------:R-:W-:Y:S02]  /*7c40*/  SHF.L.U32 R58, R47, 0x8, RZ ;  /* 0x000000082f3a7819 */ /* 0x000fe400000006ff */
[C---:B------:R-:W-:Y:S02]  /*7c50*/  PRMT R65, R48.reuse, 0x8880, RZ ;  /* 0x0000888030417816 */ /* 0x040fe400000000ff */
[----:B------:R-:W-:Y:S01]  /*7c60*/  SHF.L.U32 R62, R48, 0x8, RZ ;  /* 0x00000008303e7819 */ /* 0x000fe200000006ff */
[C---:B------:R-:W-:Y:S01]  /*7c70*/  IMAD R0, R38.reuse, R4, RZ ;  /* 0x0000000426007224 */ /* 0x040fe200078e02ff */
[----:B------:R-:W-:Y:S01]  /*7c80*/  SHF.R.S32.HI R4, RZ, 0x18, R68 ;  /* 0x00000018ff047819 */ /* 0x000fe20000011444 */
[C---:B------:R-:W-:Y:S01]  /*7c90*/  IMAD R2, R38.reuse, R5, RZ ;  /* 0x0000000526027224 */ /* 0x040fe200078e02ff */
[C---:B------:R-:W-:Y:S01]  /*7ca0*/  PRMT R57, R49.reuse, 0x8880, RZ ;  /* 0x0000888031397816 */ /* 0x040fe200000000ff */
[C---:B------:R-:W-:Y:S01]  /*7cb0*/  IMAD R3, R38.reuse, R6, RZ ;  /* 0x0000000626037224 */ /* 0x040fe200078e02ff */
[----:B------:R-:W-:Y:S01]  /*7cc0*/  SHF.L.U32 R56, R49, 0x10, RZ ;  /* 0x0000001031387819 */ /* 0x000fe200000006ff */
[----:B------:R-:W-:Y:S01]  /*7cd0*/  IMAD R0, R39, R40, R0 ;  /* 0x0000002827007224 */ /* 0x000fe200078e0200 */
[----:B------:R-:W-:Y:S01]  /*7ce0*/  MOV R39, R66 ;  /* 0x0000004200277202 */ /* 0x000fe20000000f00 */
[----:B------:R-:W-:Y:S01]  /*7cf0*/  IMAD R7, R38, R7, RZ ;  /* 0x0000000726077224 */ /* 0x000fe200078e02ff */
[----:B------:R-:W-:Y:S01]  /*7d00*/  SHF.L.U32 R55, R49, 0x8, RZ ;  /* 0x0000000831377819 */ /* 0x000fe200000006ff */
[-C--:B------:R-:W-:Y:S01]  /*7d10*/  IMAD R2, R41, R40.reuse, R2 ;  /* 0x0000002829027224 */ /* 0x080fe200078e0202 */
[----:B------:R-:W-:Y:S01]  /*7d20*/  SHF.R.S32.HI R41, RZ, 0x18, R48 ;  /* 0x00000018ff297819 */ /* 0x000fe20000011430 */
[-C--:B------:R-:W-:Y:S01]  /*7d30*/  IMAD R3, R42, R40.reuse, R3 ;  /* 0x000000282a037224 */ /* 0x080fe200078e0203 */
[----:B------:R-:W-:Y:S01]  /*7d40*/  SHF.L.U32 R48, R51, 0x8, RZ ;  /* 0x0000000833307819 */ /* 0x000fe200000006ff */
[----:B------:R-:W-:Y:S01]  /*7d50*/  IMAD R7, R43, R40, R7 ;  /* 0x000000282b077224 */ /* 0x000fe200078e0207 */
[----:B------:R-:W-:Y:S01]  /*7d60*/  SHF.L.U32 R67, R45, 0x8, RZ ;  /* 0x000000082d437819 */ /* 0x000fe200000006ff */
[C---:B------:R-:W-:Y:S01]  /*7d70*/  IMAD R8, R38.reuse, R8, RZ ;  /* 0x0000000826087224 */ /* 0x040fe200078e02ff */
[----:B------:R-:W-:Y:S01]  /*7d80*/  SHF.R.S32.HI R45, RZ, 0x18, R46 ;  /* 0x00000018ff2d7819 */ /* 0x000fe2000001142e */
[----:B------:R-:W-:Y:S01]  /*7d90*/  IMAD R9, R38, R9, RZ ;  /* 0x0000000926097224 */ /* 0x000fe200078e02ff */
[----:B------:R-:W-:Y:S01]  /*7da0*/  SHF.L.U32 R61, R46, 0x8, RZ ;  /* 0x000000082e3d7819 */ /* 0x000fe200000006ff */
[C---:B------:R-:W-:Y:S01]  /*7db0*/  IMAD R10, R38.reuse, R10, RZ ;  /* 0x0000000a260a7224 */ /* 0x040fe200078e02ff */
[----:B------:R-:W-:Y:S01]  /*7dc0*/  SHF.R.S32.HI R46, RZ, 0x18, R47 ;  /* 0x00000018ff2e7819 */ /* 0x000fe2000001142f */
[C---:B------:R-:W-:Y:S01]  /*7dd0*/  IMAD R11, R38.reuse, R11, RZ ;  /* 0x0000000b260b7224 */ /* 0x040fe200078e02ff */
[----:B------:R-:W-:Y:S01]  /*7de0*/  SHF.R.S32.HI R42, RZ, 0x18, R49 ;  /* 0x00000018ff2a7819 */ /* 0x000fe20000011431 */
[----:B------:R-:W-:Y:S01]  /*7df0*/  IMAD R6, R38, R15, RZ ;  /* 0x0000000f26067224 */ /* 0x000fe200078e02ff */
[----:B------:R-:W-:Y:S01]  /*7e00*/  PRMT R54, R50, 0x8880, RZ ;  /* 0x0000888032367816 */ /* 0x000fe200000000ff */
[----:B------:R-:W-:Y:S01]  /*7e10*/  IMAD R15, R38, R20, RZ ;  /* 0x00000014260f7224 */ /* 0x000fe200078e02ff */
[----:B------:R-:W-:Y:S01]  /*7e20*/  SHF.L.U32 R52, R50, 0x8, RZ ;  /* 0x0000000832347819 */ /* 0x000fe200000006ff */
[C---:B------:R-:W-:Y:S01]  /*7e30*/  IMAD R20, R38.reuse, R25, RZ ;  /* 0x0000001926147224 */ /* 0x040fe200078e02ff */
[----:B------:R-:W-:Y:S01]  /*7e40*/  SHF.R.S32.HI R43, RZ, 0x18, R50 ;  /* 0x00000018ff2b7819 */ /* 0x000fe20000011432 */
[C---:B------:R-:W-:Y:S01]  /*7e50*/  IMAD R25, R38.reuse, R30, RZ ;  /* 0x0000001e26197224 */ /* 0x040fe200078e02ff */
[C---:B------:R-:W-:Y:S01]  /*7e60*/  PRMT R50, R51.reuse, 0x8880, RZ ;  /* 0x0000888033327816 */ /* 0x040fe200000000ff */
[C---:B------:R-:W-:Y:S01]  /*7e70*/  IMAD R30, R38.reuse, R35, RZ ;  /* 0x00000023261e7224 */ /* 0x040fe200078e02ff */
[----:B------:R-:W-:Y:S02]  /*7e80*/  SHF.L.U32 R49, R51, 0x10, RZ ;  /* 0x0000001033317819 */ /* 0x000fe400000006ff */
[----:B------:R-:W-:Y:S02]  /*7e90*/  SHF.R.S32.HI R47, RZ, 0x18, R51 ;  /* 0x00000018ff2f7819 */ /* 0x000fe40000011433 */
[----:B------:R-:W-:Y:S01]  /*7ea0*/  I2IP.S8.S32.SAT R51, R7, R3, RZ ;  /* 0x0000000307337239 */ /* 0x000fe200000014ff */
[----:B------:R-:W-:Y:S01]  /*7eb0*/  IMAD.MOV.U32 R3, RZ, RZ, R69 ;  /* 0x000000ffff037224 */ /* 0x000fe200078e0045 */
[----:B------:R-:W-:Y:S01]  /*7ec0*/  SHF.R.S32.HI R5, RZ, 0x18, R67 ;  /* 0x00000018ff057819 */ /* 0x000fe20000011443 */
[----:B------:R-:W-:Y:S01]  /*7ed0*/  IMAD R7, R38, R16, RZ ;  /* 0x0000001026077224 */ /* 0x000fe200078e02ff */
[----:B------:R-:W-:Y:S01]  /*7ee0*/  IADD3 R36, PT, PT, R36, 0x1, RZ ;  /* 0x0000000124247810 */ /* 0x000fe20007ffe0ff */
[-C--:B------:R-:W-:Y:S02]  /*7ef0*/  IMAD R8, R3, R40.reuse, R8 ;  /* 0x0000002803087224 */ /* 0x080fe400078e0208 */
[-C--:B------:R-:W-:Y:S02]  /*7f00*/  IMAD R9, R4, R40.reuse, R9 ;  /* 0x0000002804097224 */ /* 0x080fe400078e0209 */
[-C--:B------:R-:W-:Y:S02]  /*7f10*/  IMAD R10, R5, R40.reuse, R10 ;  /* 0x00000028050a7224 */ /* 0x080fe400078e020a */
[----:B------:R-:W-:Y:S02]  /*7f20*/  IMAD R11, R44, R40, R11 ;  /* 0x000000282c0b7224 */ /* 0x000fe400078e020b */
[C---:B------:R-:W-:Y:S02]  /*7f30*/  IMAD R3, R38.reuse, R12, RZ ;  /* 0x0000000c26037224 */ /* 0x040fe400078e02ff */
[C---:B------:R-:W-:Y:S01]  /*7f40*/  IMAD R12, R38.reuse, R17, RZ ;  /* 0x00000011260c7224 */ /* 0x040fe200078e02ff */
[----:B------:R-:W-:Y:S01]  /*7f50*/  I2IP.S8.S32.SAT R11, R11, R10, RZ ;  /* 0x0000000a0b0b7239 */ /* 0x000fe200000014ff */
[C---:B------:R-:W-:Y:S01]  /*7f60*/  IMAD R17, R38.reuse, R22, RZ ;  /* 0x0000001626117224 */ /* 0x040fe200078e02ff */
[----:B------:R-:W-:Y:S01]  /*7f70*/  SHF.R.S32.HI R10, RZ, 0x18, R64 ;  /* 0x00000018ff0a7819 */ /* 0x000fe20000011440 */
[C---:B------:R-:W-:Y:S02]  /*7f80*/  IMAD R22, R38.reuse, R27, RZ ;  /* 0x0000001b26167224 */ /* 0x040fe400078e02ff */
[----:B------:R-:W-:Y:S01]  /*7f90*/  IMAD R27, R38, R32, RZ ;  /* 0x00000020261b7224 */ /* 0x000fe200078e02ff */
[----:B------:R-:W-:Y:S01]  /*7fa0*/  I2IP.S8.S32.SAT R32, R2, R0, R51 ;  /* 0x0000000002207239 */ /* 0x000fe20000001433 */
[C---:B------:R-:W-:Y:S01]  /*7fb0*/  IMAD R4, R38.reuse, R13, RZ ;  /* 0x0000000d26047224 */ /* 0x040fe200078e02ff */
[----:B------:R-:W-:Y:S01]  /*7fc0*/  SHF.R.S32.HI R0, RZ, 0x18, R61 ;  /* 0x00000018ff007819 */ /* 0x000fe2000001143d */
[C---:B------:R-:W-:Y:S01]  /*7fd0*/  IMAD R5, R38.reuse, R14, RZ ;  /* 0x0000000e26057224 */ /* 0x040fe200078e02ff */
[----:B------:R-:W-:Y:S01]  /*7fe0*/  MOV R2, R60 ;  /* 0x0000003c00027202 */ /* 0x000fe20000000f00 */
[C---:B------:R-:W-:Y:S02]  /*7ff0*/  IMAD R13, R38.reuse, R18, RZ ;  /* 0x00000012260d7224 */ /* 0x040fe400078e02ff */
[----:B------:R-:W-:Y:S02]  /*8000*/  IMAD R3, R39, R40, R3 ;  /* 0x0000002827037224 */ /* 0x000fe400078e0203 */
[C---:B------:R-:W-:Y:S02]  /*8010*/  IMAD R18, R38.reuse, R23, RZ ;  /* 0x0000001726127224 */ /* 0x040fe400078e02ff */
[----:B------:R-:W-:Y:S02]  /*8020*/  IMAD R23, R38, R28, RZ ;  /* 0x0000001c26177224 */ /* 0x000fe400078e02ff */
[----:B------:R-:W-:Y:S02]  /*8030*/  IMAD R4, R10, R40, R4 ;  /* 0x000000280a047224 */ /* 0x000fe400078e0204 */
[----:B------:R-:W-:Y:S01]  /*8040*/  IMAD R28, R38, R33, RZ ;  /* 0x00000021261c7224 */ /* 0x000fe200078e02ff */
[----:B------:R-:W-:Y:S01]  /*8050*/  I2IP.S8.S32.SAT R33, R9, R8, R11 ;  /* 0x0000000809217239 */ /* 0x000fe2000000140b */
[-C--:B------:R-:W-:Y:S01]  /*8060*/  IMAD R5, R0, R40.reuse, R5 ;  /* 0x0000002800057224 */ /* 0x080fe200078e0205 */
[----:B------:R-:W-:Y:S01]  /*8070*/  SHF.R.S32.HI R8, RZ, 0x18, R59 ;  /* 0x00000018ff087819 */ /* 0x000fe2000001143b */
[-C--:B------:R-:W-:Y:S01]  /*8080*/  IMAD R6, R45, R40.reuse, R6 ;  /* 0x000000282d067224 */ /* 0x080fe200078e0206 */
[----:B------:R-:W-:Y:S01]  /*8090*/  SHF.R.S32.HI R9, RZ, 0x18, R58 ;  /* 0x00000018ff097819 */ /* 0x000fe2000001143a */
[-C--:B------:R-:W-:Y:S01]  /*80a0*/  IMAD R7, R2, R40.reuse, R7 ;  /* 0x0000002802077224 */ /* 0x080fe200078e0207 */
[----:B------:R-:W-:Y:S01]  /*80b0*/  MOV R0, R65 ;  /* 0x0000004100007202 */ /* 0x000fe20000000f00 */
[----:B------:R-:W-:Y:S01]  /*80c0*/  IMAD R14, R38, R19, RZ ;  /* 0x00000013260e7224 */ /* 0x000fe200078e02ff */
[----:B------:R-:W-:Y:S01]  /*80d0*/  I2IP.S8.S32.SAT R5, R6, R5, RZ ;  /* 0x0000000506057239 */ /* 0x000fe200000014ff */
[-C--:B------:R-:W-:Y:S01]  /*80e0*/  IMAD R12, R8, R40.reuse, R12 ;  /* 0x00000028080c7224 */ /* 0x080fe200078e020c */
[----:B------:R-:W-:Y:S01]  /*80f0*/  SHF.R.S32.HI R2, RZ, 0x18, R63 ;  /* 0x00000018ff027819 */ /* 0x000fe2000001143f */
[-C--:B------:R-:W-:Y:S01]  /*8100*/  IMAD R13, R9, R40.reuse, R13 ;  /* 0x00000028090d7224 */ /* 0x080fe200078e020d */
[----:B------:R-:W-:Y:S01]  /*8110*/  SHF.R.S32.HI R8, RZ, 0x18, R62 ;  /* 0x00000018ff087819 */ /* 0x000fe2000001143e */
[----:B------:R-:W-:Y:S02]  /*8120*/  IMAD R16, R38, R21, RZ ;  /* 0x0000001526107224 */ /* 0x000fe400078e02ff */
[-C--:B------:R-:W-:Y:S02]  /*8130*/  IMAD R14, R46, R40.reuse, R14 ;  /* 0x000000282e0e7224 */ /* 0x080fe400078e020e */
[-C--:B------:R-:W-:Y:S02]  /*8140*/  IMAD R15, R0, R40.reuse, R15 ;  /* 0x00000028000f7224 */ /* 0x080fe400078e020f */
[----:B------:R-:W-:Y:S01]  /*8150*/  IMAD R16, R2, R40, R16 ;  /* 0x0000002802107224 */ /* 0x000fe200078e0210 */
[----:B------:R-:W-:Y:S01]  /*8160*/  I2IP.S8.S32.SAT R13, R14, R13, RZ ;  /* 0x0000000d0e0d7239 */ /* 0x000fe200000014ff */
[C---:B------:R-:W-:Y:S01]  /*8170*/  IMAD R19, R38.reuse, R24, RZ ;  /* 0x0000001826137224 */ /* 0x040fe200078e02ff */
[----:B------:R-:W-:Y:S01]  /*8180*/  SHF.R.S32.HI R2, RZ, 0x18, R56 ;  /* 0x00000018ff027819 */ /* 0x000fe20000011438 */
[----:B------:R-:W-:Y:S01]  /*8190*/  IMAD R24, R38, R29, RZ ;  /* 0x0000001d26187224 */ /* 0x000fe200078e02ff */
[----:B------:R-:W-:Y:S01]  /*81a0*/  I2IP.S8.S32.SAT R35, R12, R7, R13 ;  /* 0x000000070c237239 */ /* 0x000fe2000000140d */
[----:B------:R-:W-:Y:S02]  /*81b0*/  IMAD R17, R8, R40, R17 ;  /* 0x0000002808117224 */ /* 0x000fe400078e0211 */
[----:B------:R-:W-:Y:S02]  /*81c0*/  IMAD.MOV.U32 R0, RZ, RZ, R57 ;  /* 0x000000ffff007224 */ /* 0x000fe400078e0039 */
[----:B------:R-:W-:Y:S01]  /*81d0*/  IMAD R29, R38, R34, RZ ;  /* 0x00000022261d7224 */ /* 0x000fe200078e02ff */
[----:B------:R-:W-:Y:S01]  /*81e0*/  I2IP.S8.S32.SAT R34, R4, R3, R5 ;  /* 0x0000000304227239 */ /* 0x000fe20000001405 */
[-C--:B------:R-:W-:Y:S01]  /*81f0*/  IMAD R18, R41, R40.reuse, R18 ;  /* 0x0000002829127224 */ /* 0x080fe200078e0212 */
[----:B------:R-:W-:Y:S01]  /*8200*/  SHF.R.S32.HI R3, RZ, 0x18, R55 ;  /* 0x00000018ff037819 */ /* 0x000fe20000011437 */
[----:B------:R-:W-:Y:S01]  /*8210*/  IMAD R19, R0, R40, R19 ;  /* 0x0000002800137224 */ /* 0x000fe200078e0213 */
[----:B------:R-:W-:Y:S01]  /*8220*/  MOV R0, R54 ;  /* 0x0000003600007202 */ /* 0x000fe20000000f00 */
[----:B------:R1:W-:Y:S01]  /*8230*/  STS.128 [R74+UR44+0x3200], R32 ;  /* 0x003200204a007988 */ /* 0x0003e20008000c2c */
        /* <DEDUP_REMOVED lines=8> */
[----:B------:R-:W-:Y:S01]  /*82c0*/  I2IP.S8.S32.SAT R16, R16, R15, R17 ;  /* 0x0000000f10107239 */ /* 0x000fe20000001411 */
[-C--:B------:R-:W-:Y:S01]  /*82d0*/  IMAD R23, R0, R40.reuse, R23 ;  /* 0x0000002800177224 */ /* 0x080fe200078e0217 */
[----:B------:R-:W-:Y:S01]  /*82e0*/  SHF.R.S32.HI R0, RZ, 0x18, R52 ;  /* 0x00000018ff007819 */ /* 0x000fe20000011434 */
[----:B------:R-:W-:Y:S01]  /*82f0*/  IMAD R24, R2, R40, R24 ;  /* 0x0000002802187224 */ /* 0x000fe200078e0218 */
[----:B------:R-:W-:Y:S01]  /*8300*/  MOV R2, R50 ;  /* 0x0000003200027202 */ /* 0x000fe20000000f00 */
[----:B------:R-:W-:Y:S01]  /*8310*/  IMAD R26, R38, R31, RZ ;  /* 0x0000001f261a7224 */ /* 0x000fe200078e02ff */
[----:B------:R-:W-:Y:S01]  /*8320*/  I2IP.S8.S32.SAT R17, R22, R21, RZ ;  /* 0x0000001516117239 */ /* 0x000fe200000014ff */
[-C--:B------:R-:W-:Y:S02]  /*8330*/  IMAD R25, R0, R40.reuse, R25 ;  /* 0x0000002800197224 */ /* 0x080fe400078e0219 */
[-C--:B------:R-:W-:Y:S01]  /*8340*/  IMAD R26, R43, R40.reuse, R26 ;  /* 0x000000282b1a7224 */ /* 0x080fe200078e021a */
[----:B------:R-:W-:Y:S01]  /*8350*/  I2IP.S8.S32.SAT R17, R20, R19, R17 ;  /* 0x0000001314117239 */ /* 0x000fe20000001411 */
[-C--:B------:R-:W-:Y:S02]  /*8360*/  IMAD R27, R2, R40.reuse, R27 ;  /* 0x00000028021b7224 */ /* 0x080fe400078e021b */
[-C--:B------:R-:W-:Y:S01]  /*8370*/  IMAD R28, R3, R40.reuse, R28 ;  /* 0x00000028031c7224 */ /* 0x080fe200078e021c */
[----:B------:R-:W-:Y:S01]  /*8380*/  I2IP.S8.S32.SAT R18, R26, R25, RZ ;  /* 0x000000191a127239 */ /* 0x000fe200000014ff */
[-C--:B------:R-:W-:Y:S02]  /*8390*/  IMAD R29, R4, R40.reuse, R29 ;  /* 0x00000028041d7224 */ /* 0x080fe400078e021d */
[----:B------:R-:W-:Y:S01]  /*83a0*/  IMAD R30, R47, R40, R30 ;  /* 0x000000282f1e7224 */ /* 0x000fe200078e021e */
[----:B------:R-:W-:Y:S04]  /*83b0*/  I2IP.S8.S32.SAT R18, R24, R23, R18 ;  /* 0x0000001718127239 */ /* 0x000fe80000001412 */
[----:B------:R-:W-:Y:S04]  /*83c0*/  I2IP.S8.S32.SAT R29, R30, R29, RZ ;  /* 0x0000001d1e1d7239 */ /* 0x000fe800000014ff */
[----:B------:R-:W-:Y:S05]  /*83d0*/  I2IP.S8.S32.SAT R19, R28, R27, R29 ;  /* 0x0000001b1c137239 */ /* 0x000fea000000141d */
        /* <DEDUP_REMOVED lines=10> */
[----:B------:R-:W-:Y:S02]  /*8480*/  UIADD3 UR13, UPT, UPT, UR49, 0x20, URZ ;  /* 0x00000020310d7890 */ /* 0x000fe4000fffe0ff */
[----:B------:R-:W-:Y:S01]  /*8490*/  UIADD3 UR12, UPT, UPT, UR44, 0x3200, URZ ;  /* 0x000032002c0c7890 */ /* 0x000fe2000fffe0ff */
[----:B------:R-:W-:Y:S01]  /*84a0*/  UMOV UR14, UR50 ;  /* 0x00000032000e7c82 */ /* 0x000fe20008000000 */
[----:B------:R-:W-:Y:S01]  /*84b0*/  UMOV UR15, UR36 ;  /* 0x00000024000f7c82 */ /* 0x000fe20008000000 */
[----:B------:R-:W-:Y:S02]  /*84c0*/  UIADD3 UR9, UPT, UPT, UR49, 0x60, URZ ;  /* 0x0000006031097890 */ /* 0x000fe4000fffe0ff */
[----:B------:R-:W-:Y:S01]  /*84d0*/  UIADD3 UR8, UPT, UPT, UR44, 0x3a00, URZ ;  /* 0x00003a002c087890 */ /* 0x000fe2000fffe0ff */
[----:B------:R-:W-:Y:S01]  /*84e0*/  UMOV UR10, UR50 ;  /* 0x00000032000a7c82 */ /* 0x000fe20008000000 */
[----:B------:R-:W-:Y:S01]  /*84f0*/  UMOV UR11, UR36 ;  /* 0x00000024000b7c82 */ /* 0x000fe20008000000 */
[----:B--2---:R-:W-:Y:S04]  /*8500*/  UIADD3 UR4, UP0, UPT, UR6, 0x680, URZ ;  /* 0x0000068006047890 */ /* 0x004fe8000ff1e0ff */
[----:B------:R-:W-:Y:S09]  /*8510*/  UIADD3.X UR5, UPT, UPT, URZ, UR7, URZ, UP0, !UPT ;  /* 0x00000007ff057290 */ /* 0x000ff200087fe4ff */
[----:B------:R2:W-:Y:S01]  /*8520*/  UTMASTG.3D [UR12], [UR4] ;  /* 0x0000000c040073b5 */ /* 0x0005e20008010000 */
[----:B------:R2:W-:Y:S01]  /*8530*/  UTMASTG.3D [UR8], [UR4] ;  /* 0x00000008040073b5 */ /* 0x0005e20008010000 */
[----:B------:R0:W-:Y:S01]  /*8540*/  UTMACMDFLUSH ;  /* 0x00000000000079b7 */ /* 0x0001e20000000000 */
[----:B--2---:R-:W-:Y:S04]  /*8550*/  DEPBAR.LE SB0, 0x1 ;  /* 0x000080400000791a */ /* 0x004fe80000000000 */
.L_x_131:
[----:B------:R-:W-:Y:S05]  /*8560*/  BSYNC.RECONVERGENT B0 ;  /* 0x0000000000007941 */ /* 0x000fea0003800200 */
.L_x_130:
[----:B------:R-:W-:Y:S01]  /*8570*/  R2UR UR4, R78 ;  /* 0x000000004e0472ca */ /* 0x000fe200000e0000 */
[----:B------:R-:W-:Y:S01]  /*8580*/  BAR.SYNC.DEFER_BLOCKING 0x1, 0x80 ;  /* 0x0042000000007b1d */ /* 0x000fe20000010000 */
[----:B------:R-:W-:Y:S01]  /*8590*/  ISETP.NE.AND P0, PT, R81, 0x2, PT ;  /* 0x000000025100780c */ /* 0x000fe20003f05270 */
[----:B------:R-:W-:Y:S01]  /*85a0*/  UISETP.NE.AND UP0, UPT, UR45, URZ, UPT ;  /* 0x000000ff2d00728c */ /* 0x000fe2000bf05270 */
[----:B------:R-:W-:Y:S01]  /*85b0*/  ISETP.NE.AND P1, PT, R36, 0x4, PT ;  /* 0x000000042400780c */ /* 0x000fe20003f25270 */
[----:B------:R-:W-:Y:S01]  /*85c0*/  UIADD3 UR30, UPT, UPT, UR38, UR63, URZ ;  /* 0x0000003f261e7290 */ /* 0x000fe2000fffe0ff */
[----:B------:R-:W-:Y:S02]  /*85d0*/  SEL R2, RZ, 0x1, P0 ;  /* 0x00000001ff027807 */ /* 0x000fe40000000000 */
[----:B------:R-:W-:Y:S02]  /*85e0*/  SEL R0, RZ, 0x1, P1 ;  /* 0x00000001ff007807 */ /* 0x000fe40000800000 */
[----:B------:R-:W-:Y:S02]  /*85f0*/  LOP3.LUT R84, R84, R2, RZ, 0x3c, !PT ;  /* 0x0000000254547212 */ /* 0x000fe400078e3cff */
[----:B------:R-:W-:Y:S01]  /*8600*/  LOP3.LUT R85, R85, R0, RZ, 0x3c, !PT ;  /* 0x0000000055557212 */ /* 0x000fe200078e3cff */
[----:B------:R-:W-:Y:S01]  /*8610*/  UIADD3 UR31, UPT, UPT, UR37, UR4, URZ ;  /* 0x00000004251f7290 */ /* 0x000fe2000fffe0ff */
[----:B------:R-:W-:Y:S02]  /*8620*/  SEL R81, R81, RZ, P0 ;  /* 0x000000ff51517207 */ /* 0x000fe40000000000 */
[----:B------:R-:W-:Y:S01]  /*8630*/  SEL R36, R36, RZ, P1 ;  /* 0x000000ff24247207 */ /* 0x000fe20000800000 */
[----:B------:R-:W-:Y:S01]  /*8640*/  UMOV UR36, UR59 ;  /* 0x0000003b00247c82 */ /* 0x000fe20008000000 */
[----:B------:R-:W-:Y:S07]  /*8650*/  BRA.U UP0, `(.L_x_132) ;  /* 0xffffffd5005c7547 */ /* 0x000fee000b83ffff */
[----:B------:R-:W-:Y:S05]  /*8660*/  EXIT ;  /* 0x000000000000794d */ /* 0x000fea0003800000 */
.L_x_25:
[----:B--2---:R2:W3:Y:S02]  /*8670*/  SYNCS.PHASECHK.TRANS64.TRYWAIT P0, [R0+URZ+0x170], R2 ;  /* 0x00017002000075a7 */ /* 0x0044e400080011ff */
[----:B---3--:R-:W-:Y:S05]  /*8680*/  @!P0 NANOSLEEP.SYNCS 0x989680 ;  /* 0x009896800000895d */ /* 0x008fea0003900000 */
[----:B------:R-:W3:Y:S02]  /*8690*/  @!P0 SYNCS.PHASECHK.TRANS64 P0, [R0+URZ+0x170], R2 ;  /* 0x00017002000085a7 */ /* 0x000ee400080010ff */
[----:B---3--:R-:W-:Y:S05]  /*86a0*/  @!P0 BRA `(.L_x_25) ;  /* 0xfffffffc00f08947 */ /* 0x008fea000383ffff */
[----:B------:R-:W-:Y:S05]  /*86b0*/  BRA `(.L_x_133) ;  /* 0xffffff9400107947 */ /* 0x000fea000383ffff */
.L_x_28:
[----:B-1----:R-:W-:-:S07]  /*86c0*/  MOV R0, UR33 ;  /* 0x0000002100007c02 */ /* 0x002fce0008000f00 */
.L_x_134:
[----:B-1----:R1:W2:Y:S02]  /*86d0*/  SYNCS.PHASECHK.TRANS64.TRYWAIT P0, [R0+URZ+0x68], R3 ;  /* 0x00006803000075a7 */ /* 0x0022a400080011ff */
[----:B--2---:R-:W-:Y:S05]  /*86e0*/  @!P0 NANOSLEEP.SYNCS 0x989680 ;  /* 0x009896800000895d */ /* 0x004fea0003900000 */
[----:B------:R-:W2:Y:S02]  /*86f0*/  @!P0 SYNCS.PHASECHK.TRANS64 P0, [R0+URZ+0x68], R3 ;  /* 0x00006803000085a7 */ /* 0x000ea400080010ff */
[----:B--2---:R-:W-:Y:S05]  /*8700*/  @!P0 BRA `(.L_x_134) ;  /* 0xfffffffc00f08947 */ /* 0x004fea000383ffff */
[----:B------:R-:W-:Y:S05]  /*8710*/  BRA `(.L_x_27) ;  /* 0xffffff9400647947 */ /* 0x000fea000383ffff */
.L_x_35:
[----:B-1----:R-:W-:-:S07]  /*8720*/  MOV R0, UR17 ;  /* 0x0000001100007c02 */ /* 0x002fce0008000f00 */
.L_x_135:
[----:B-1----:R1:W2:Y:S02]  /*8730*/  SYNCS.PHASECHK.TRANS64.TRYWAIT P0, [R0+URZ+0x68], R3 ;  /* 0x00006803000075a7 */ /* 0x0022a400080011ff */
[----:B--2---:R-:W-:Y:S05]  /*8740*/  @!P0 NANOSLEEP.SYNCS 0x989680 ;  /* 0x009896800000895d */ /* 0x004fea0003900000 */
[----:B------:R-:W2:Y:S02]  /*8750*/  @!P0 SYNCS.PHASECHK.TRANS64 P0, [R0+URZ+0x68], R3 ;  /* 0x00006803000085a7 */ /* 0x000ea400080010ff */
[----:B--2---:R-:W-:Y:S05]  /*8760*/  @!P0 BRA `(.L_x_135) ;  /* 0xfffffffc00f08947 */ /* 0x004fea000383ffff */
[----:B------:R-:W-:Y:S05]  /*8770*/  BRA `(.L_x_34) ;  /* 0xffffff9800247947 */ /* 0x000fea000383ffff */
.L_x_40:
[----:B-1----:R1:W2:Y:S02]  /*8780*/  SYNCS.PHASECHK.TRANS64.TRYWAIT P0, [R3+URZ+0x100], R0 ;  /* 0x00010000030075a7 */ /* 0x0022a400080011ff */
[----:B--2---:R-:W-:Y:S05]  /*8790*/  @!P0 NANOSLEEP.SYNCS 0x989680 ;  /* 0x009896800000895d */ /* 0x004fea0003900000 */
[----:B------:R-:W2:Y:S02]  /*87a0*/  @!P0 SYNCS.PHASECHK.TRANS64 P0, [R3+URZ+0x100], R0 ;  /* 0x00010000030085a7 */ /* 0x000ea400080010ff */
[----:B--2---:R-:W-:Y:S05]  /*87b0*/  @!P0 BRA `(.L_x_40) ;  /* 0xfffffffc00f08947 */ /* 0x004fea000383ffff */
[----:B------:R-:W-:Y:S05]  /*87c0*/  BRA `(.L_x_136) ;  /* 0xffffff9800cc7947 */ /* 0x000fea000383ffff */
.L_x_44:
[----:B------:R-:W-:-:S07]  /*87d0*/  MOV R0, UR4 ;  /* 0x0000000400007c02 */ /* 0x000fce0008000f00 */
.L_x_137:
[----:B-1----:R1:W2:Y:S02]  /*87e0*/  SYNCS.PHASECHK.TRANS64.TRYWAIT P0, [R0+URZ], R2 ;  /* 0x00000002000075a7 */ /* 0x0022a400080011ff */
[----:B--2---:R-:W-:Y:S05]  /*87f0*/  @!P0 NANOSLEEP.SYNCS 0x989680 ;  /* 0x009896800000895d */ /* 0x004fea0003900000 */
[----:B------:R-:W2:Y:S02]  /*8800*/  @!P0 SYNCS.PHASECHK.TRANS64 P0, [R0+URZ], R2 ;  /* 0x00000002000085a7 */ /* 0x000ea400080010ff */
[----:B--2---:R-:W-:Y:S05]  /*8810*/  @!P0 BRA `(.L_x_137) ;  /* 0xfffffffc00f08947 */ /* 0x004fea000383ffff */
[----:B------:R-:W-:Y:S05]  /*8820*/  BRA `(.L_x_138) ;  /* 0xffffffa000747947 */ /* 0x000fea000383ffff */
.L_x_45:
[----:B------:R-:W-:-:S07]  /*8830*/  MOV R0, UR5 ;  /* 0x0000000500007c02 */ /* 0x000fce0008000f00 */
.L_x_139:
[----:B-1----:R1:W2:Y:S02]  /*8840*/  SYNCS.PHASECHK.TRANS64.TRYWAIT P0, [R0+URZ], R3 ;  /* 0x00000003000075a7 */ /* 0x0022a400080011ff */
[----:B--2---:R-:W-:Y:S05]  /*8850*/  @!P0 NANOSLEEP.SYNCS 0x989680 ;  /* 0x009896800000895d */ /* 0x004fea0003900000 */
[----:B------:R-:W2:Y:S02]  /*8860*/  @!P0 SYNCS.PHASECHK.TRANS64 P0, [R0+URZ], R3 ;  /* 0x00000003000085a7 */ /* 0x000ea400080010ff */
[----:B--2---:R-:W-:Y:S05]  /*8870*/  @!P0 BRA `(.L_x_139) ;  /* 0xfffffffc00f08947 */ /* 0x004fea000383ffff */
[----:B------:R-:W-:Y:S05]  /*8880*/  BRA `(.L_x_140) ;  /* 0xffffffa000807947 */ /* 0x000fea000383ffff */
.L_x_46:
[----:B------:R-:W-:-:S07]  /*8890*/  MOV R0, UR5 ;  /* 0x0000000500007c02 */ /* 0x000fce0008000f00 */
.L_x_141:
[----:B-1----:R1:W2:Y:S02]  /*88a0*/  SYNCS.PHASECHK.TRANS64.TRYWAIT P0, [R0+URZ], R3 ;  /* 0x00000003000075a7 */ /* 0x0022a400080011ff */
[----:B--2---:R-:W-:Y:S05]  /*88b0*/  @!P0 NANOSLEEP.SYNCS 0x989680 ;  /* 0x009896800000895d */ /* 0x004fea0003900000 */
[----:B------:R-:W2:Y:S02]  /*88c0*/  @!P0 SYNCS.PHASECHK.TRANS64 P0, [R0+URZ], R3 ;  /* 0x00000003000085a7 */ /* 0x000ea400080010ff */
[----:B--2---:R-:W-:Y:S05]  /*88d0*/  @!P0 BRA `(.L_x_141) ;  /* 0xfffffffc00f08947 */ /* 0x004fea000383ffff */
[----:B------:R-:W-:Y:S05]  /*88e0*/  BRA `(.L_x_142) ;  /* 0xffffffa0008c7947 */ /* 0x000fea000383ffff */
.L_x_47:
[----:B------:R-:W-:-:S07]  /*88f0*/  MOV R0, UR5 ;  /* 0x0000000500007c02 */ /* 0x000fce0008000f00 */
.L_x_143:
[----:B-1----:R1:W2:Y:S02]  /*8900*/  SYNCS.PHASECHK.TRANS64.TRYWAIT P0, [R0+URZ], R3 ;  /* 0x00000003000075a7 */ /* 0x0022a400080011ff */
[----:B--2---:R-:W-:Y:S05]  /*8910*/  @!P0 NANOSLEEP.SYNCS 0x989680 ;  /* 0x009896800000895d */ /* 0x004fea0003900000 */
[----:B------:R-:W2:Y:S02]  /*8920*/  @!P0 SYNCS.PHASECHK.TRANS64 P0, [R0+URZ], R3 ;  /* 0x00000003000085a7 */ /* 0x000ea400080010ff */
[----:B--2---:R-:W-:Y:S05]  /*8930*/  @!P0 BRA `(.L_x_143) ;  /* 0xfffffffc00f08947 */ /* 0x004fea000383ffff */
[----:B------:R-:W-:Y:S05]  /*8940*/  BRA `(.L_x_144) ;  /* 0xffffffa000987947 */ /* 0x000fea000383ffff */
.L_x_48:
[----:B------:R-:W-:-:S07]  /*8950*/  MOV R0, UR5 ;  /* 0x0000000500007c02 */ /* 0x000fce0008000f00 */
.L_x_145:
[----:B-1----:R1:W2:Y:S02]  /*8960*/  SYNCS.PHASECHK.TRANS64.TRYWAIT P0, [R0+URZ], R3 ;  /* 0x00000003000075a7 */ /* 0x0022a400080011ff */
[----:B--2---:R-:W-:Y:S05]  /*8970*/  @!P0 NANOSLEEP.SYNCS 0x989680 ;  /* 0x009896800000895d */ /* 0x004fea0003900000 */
[----:B------:R-:W2:Y:S02]  /*8980*/  @!P0 SYNCS.PHASECHK.TRANS64 P0, [R0+URZ], R3 ;  /* 0x00000003000085a7 */ /* 0x000ea400080010ff */
[----:B--2---:R-:W-:Y:S05]  /*8990*/  @!P0 BRA `(.L_x_145) ;  /* 0xfffffffc00f08947 */ /* 0x004fea000383ffff */
[----:B------:R-:W-:Y:S05]  /*89a0*/  BRA `(.L_x_146) ;  /* 0xffffffa000a47947 */ /* 0x000fea000383ffff */
.L_x_49:
[----:B------:R-:W-:-:S07]  /*89b0*/  MOV R0, UR5 ;  /* 0x0000000500007c02 */ /* 0x000fce0008000f00 */
.L_x_147:
[----:B-1----:R1:W2:Y:S02]  /*89c0*/  SYNCS.PHASECHK.TRANS64.TRYWAIT P0, [R0+URZ], R3 ;  /* 0x00000003000075a7 */ /* 0x0022a400080011ff */
[----:B--2---:R-:W-:Y:S05]  /*89d0*/  @!P0 NANOSLEEP.SYNCS 0x989680 ;  /* 0x009896800000895d */ /* 0x004fea0003900000 */
[----:B------:R-:W2:Y:S02]  /*89e0*/  @!P0 SYNCS.PHASECHK.TRANS64 P0, [R0+URZ], R3 ;  /* 0x00000003000085a7 */ /* 0x000ea400080010ff */
[----:B--2---:R-:W-:Y:S05]  /*89f0*/  @!P0 BRA `(.L_x_147) ;  /* 0xfffffffc00f08947 */ /* 0x004fea000383ffff */
[----:B------:R-:W-:Y:S05]  /*8a00*/  BRA `(.L_x_148) ;  /* 0xffffffa000b07947 */ /* 0x000fea000383ffff */
.L_x_50:
[----:B------:R-:W-:-:S07]  /*8a10*/  MOV R0, UR5 ;  /* 0x0000000500007c02 */ /* 0x000fce0008000f00 */
.L_x_149:
[----:B-1----:R1:W2:Y:S02]  /*8a20*/  SYNCS.PHASECHK.TRANS64.TRYWAIT P0, [R0+URZ], R3 ;  /* 0x00000003000075a7 */ /* 0x0022a400080011ff */
[----:B--2---:R-:W-:Y:S05]  /*8a30*/  @!P0 NANOSLEEP.SYNCS 0x989680 ;  /* 0x009896800000895d */ /* 0x004fea0003900000 */
[----:B------:R-:W2:Y:S02]  /*8a40*/  @!P0 SYNCS.PHASECHK.TRANS64 P0, [R0+URZ], R3 ;  /* 0x00000003000085a7 */ /* 0x000ea400080010ff */
[----:B--2---:R-:W-:Y:S05]  /*8a50*/  @!P0 BRA `(.L_x_149) ;  /* 0xfffffffc00f08947 */ /* 0x004fea000383ffff */
[----:B------:R-:W-:Y:S05]  /*8a60*/  BRA `(.L_x_150) ;  /* 0xffffffa000bc7947 */ /* 0x000fea000383ffff */
.L_x_51:
[----:B------:R-:W-:-:S07]  /*8a70*/  MOV R0, UR5 ;  /* 0x0000000500007c02 */ /* 0x000fce0008000f00 */
.L_x_151:
[----:B-1----:R1:W2:Y:S02]  /*8a80*/  SYNCS.PHASECHK.TRANS64.TRYWAIT P0, [R0+URZ], R3 ;  /* 0x00000003000075a7 */ /* 0x0022a400080011ff */
[----:B--2---:R-:W-:Y:S05]  /*8a90*/  @!P0 NANOSLEEP.SYNCS 0x989680 ;  /* 0x009896800000895d */ /* 0x004fea0003900000 */
[----:B------:R-:W2:Y:S02]  /*8aa0*/  @!P0 SYNCS.PHASECHK.TRANS64 P0, [R0+URZ], R3 ;  /* 0x00000003000085a7 */ /* 0x000ea400080010ff */
[----:B--2---:R-:W-:Y:S05]  /*8ab0*/  @!P0 BRA `(.L_x_151) ;  /* 0xfffffffc00f08947 */ /* 0x004fea000383ffff */
[----:B------:R-:W-:Y:S05]  /*8ac0*/  BRA `(.L_x_152) ;  /* 0xffffffa000c87947 */ /* 0x000fea000383ffff */
.L_x_52:
[----:B------:R-:W-:-:S07]  /*8ad0*/  MOV R0, UR5 ;  /* 0x0000000500007c02 */ /* 0x000fce0008000f00 */
.L_x_153:
[----:B-1----:R1:W2:Y:S02]  /*8ae0*/  SYNCS.PHASECHK.TRANS64.TRYWAIT P0, [R0+URZ], R3 ;  /* 0x00000003000075a7 */ /* 0x0022a400080011ff */
[----:B--2---:R-:W-:Y:S05]  /*8af0*/  @!P0 NANOSLEEP.SYNCS 0x989680 ;  /* 0x009896800000895d */ /* 0x004fea0003900000 */
[----:B------:R-:W2:Y:S02]  /*8b00*/  @!P0 SYNCS.PHASECHK.TRANS64 P0, [R0+URZ], R3 ;  /* 0x00000003000085a7 */ /* 0x000ea400080010ff */
[----:B--2---:R-:W-:Y:S05]  /*8b10*/  @!P0 BRA `(.L_x_153) ;  /* 0xfffffffc00f08947 */ /* 0x004fea000383ffff */
[----:B------:R-:W-:Y:S05]  /*8b20*/  BRA `(.L_x_154) ;  /* 0xffffffa000d47947 */ /* 0x000fea000383ffff */
.L_x_53:
[----:B------:R-:W-:-:S07]  /*8b30*/  MOV R0, UR5 ;  /* 0x0000000500007c02 */ /* 0x000fce0008000f00 */
.L_x_155:
[----:B-1----:R1:W2:Y:S02]  /*8b40*/  SYNCS.PHASECHK.TRANS64.TRYWAIT P0, [R0+URZ], R3 ;  /* 0x00000003000075a7 */ /* 0x0022a400080011ff */
[----:B--2---:R-:W-:Y:S05]  /*8b50*/  @!P0 NANOSLEEP.SYNCS 0x989680 ;  /* 0x009896800000895d */ /* 0x004fea0003900000 */
[----:B------:R-:W2:Y:S02]  /*8b60*/  @!P0 SYNCS.PHASECHK.TRANS64 P0, [R0+URZ], R3 ;  /* 0x00000003000085a7 */ /* 0x000ea400080010ff */
[----:B--2---:R-:W-:Y:S05]  /*8b70*/  @!P0 BRA `(.L_x_155) ;  /* 0xfffffffc00f08947 */ /* 0x004fea000383ffff */
[----:B------:R-:W-:Y:S05]  /*8b80*/  BRA `(.L_x_156) ;  /* 0xffffffa000e07947 */ /* 0x000fea000383ffff */
.L_x_54:
[----:B------:R-:W-:-:S07]  /*8b90*/  MOV R0, UR5 ;  /* 0x0000000500007c02 */ /* 0x000fce0008000f00 */
.L_x_157:
[----:B-1----:R1:W2:Y:S02]  /*8ba0*/  SYNCS.PHASECHK.TRANS64.TRYWAIT P0, [R0+URZ], R3 ;  /* 0x00000003000075a7 */ /* 0x0022a400080011ff */
[----:B--2---:R-:W-:Y:S05]  /*8bb0*/  @!P0 NANOSLEEP.SYNCS 0x989680 ;  /* 0x009896800000895d */ /* 0x004fea0003900000 */
[----:B------:R-:W2:Y:S02]  /*8bc0*/  @!P0 SYNCS.PHASECHK.TRANS64 P0, [R0+URZ], R3 ;  /* 0x00000003000085a7 */ /* 0x000ea400080010ff */
[----:B--2---:R-:W-:Y:S05]  /*8bd0*/  @!P0 BRA `(.L_x_157) ;  /* 0xfffffffc00f08947 */ /* 0x004fea000383ffff */
[----:B------:R-:W-:Y:S05]  /*8be0*/  BRA `(.L_x_158) ;  /* 0xffffffa000ec7947 */ /* 0x000fea000383ffff */
.L_x_55:
[----:B------:R-:W-:-:S07]  /*8bf0*/  MOV R0, UR5 ;  /* 0x0000000500007c02 */ /* 0x000fce0008000f00 */
.L_x_159:
[----:B-1----:R1:W2:Y:S02]  /*8c00*/  SYNCS.PHASECHK.TRANS64.TRYWAIT P0, [R0+URZ], R3 ;  /* 0x00000003000075a7 */ /* 0x0022a400080011ff */
[----:B--2---:R-:W-:Y:S05]  /*8c10*/  @!P0 NANOSLEEP.SYNCS 0x989680 ;  /* 0x009896800000895d */ /* 0x004fea0003900000 */
[----:B------:R-:W2:Y:S02]  /*8c20*/  @!P0 SYNCS.PHASECHK.TRANS64 P0, [R0+URZ], R3 ;  /* 0x00000003000085a7 */ /* 0x000ea400080010ff */
[----:B--2---:R-:W-:Y:S05]  /*8c30*/  @!P0 BRA `(.L_x_159) ;  /* 0xfffffffc00f08947 */ /* 0x004fea000383ffff */
[----:B------:R-:W-:Y:S05]  /*8c40*/  BRA `(.L_x_160) ;  /* 0xffffffa000f87947 */ /* 0x000fea000383ffff */
.L_x_58:
[----:B--2---:R2:W3:Y:S02]  /*8c50*/  SYNCS.PHASECHK.TRANS64.TRYWAIT P0, [R2+URZ+0x160], R4 ;  /* 0x00016004020075a7 */ /* 0x0044e400080011ff */
[----:B---3--:R-:W-:Y:S05]  /*8c60*/  @!P0 NANOSLEEP.SYNCS 0x989680 ;  /* 0x009896800000895d */ /* 0x008fea0003900000 */
[----:B------:R-:W3:Y:S02]  /*8c70*/  @!P0 SYNCS.PHASECHK.TRANS64 P0, [R2+URZ+0x160], R4 ;  /* 0x00016004020085a7 */ /* 0x000ee400080010ff */
[----:B---3--:R-:W-:Y:S05]  /*8c80*/  @!P0 BRA `(.L_x_58) ;  /* 0xfffffffc00f08947 */ /* 0x008fea000383ffff */
[----:B------:R-:W-:Y:S05]  /*8c90*/  BRA `(.L_x_161) ;  /* 0xffffffa400547947 */ /* 0x000fea000383ffff */
.L_x_59:
[----:B------:R-:W-:-:S07]  /*8ca0*/  MOV R2, UR4 ;  /* 0x0000000400027c02 */ /* 0x000fce0008000f00 */
.L_x_162:
[----:B--2---:R2:W3:Y:S02]  /*8cb0*/  SYNCS.PHASECHK.TRANS64.TRYWAIT P0, [R2+URZ+0x110], R5 ;  /* 0x00011005020075a7 */ /* 0x0044e400080011ff */
[----:B---3--:R-:W-:Y:S05]  /*8cc0*/  @!P0 NANOSLEEP.SYNCS 0x989680 ;  /* 0x009896800000895d */ /* 0x008fea0003900000 */
[----:B------:R-:W3:Y:S02]  /*8cd0*/  @!P0 SYNCS.PHASECHK.TRANS64 P0, [R2+URZ+0x110], R5 ;  /* 0x00011005020085a7 */ /* 0x000ee400080010ff */
[----:B---3--:R-:W-:Y:S05]  /*8ce0*/  @!P0 BRA `(.L_x_162) ;  /* 0xfffffffc00f08947 */ /* 0x008fea000383ffff */
[----:B------:R-:W-:Y:S05]  /*8cf0*/  BRA `(.L_x_163) ;  /* 0xffffffa400647947 */ /* 0x000fea000383ffff */
.L_x_60:
[----:B--2---:R2:W3:Y:S02]  /*8d00*/  SYNCS.PHASECHK.TRANS64.TRYWAIT P1, [R2+URZ+0x100], R4 ;  /* 0x00010004020075a7 */ /* 0x0044e400080211ff */
[----:B---3--:R-:W-:Y:S05]  /*8d10*/  @!P1 NANOSLEEP.SYNCS 0x989680 ;  /* 0x009896800000995d */ /* 0x008fea0003900000 */
[----:B------:R-:W3:Y:S02]  /*8d20*/  @!P1 SYNCS.PHASECHK.TRANS64 P1, [R2+URZ+0x100], R4 ;  /* 0x00010004020095a7 */ /* 0x000ee400080210ff */
[----:B---3--:R-:W-:Y:S05]  /*8d30*/  @!P1 BRA `(.L_x_60) ;  /* 0xfffffffc00f09947 */ /* 0x008fea000383ffff */
[----:B------:R-:W-:Y:S05]  /*8d40*/  BRA `(.L_x_164) ;  /* 0xffffffa400947947 */ /* 0x000fea000383ffff */
.L_x_63:
[----:B------:R-:W-:-:S07]  /*8d50*/  MOV R0, UR4 ;  /* 0x0000000400007c02 */ /* 0x000fce0008000f00 */
.L_x_165:
[----:B--2---:R2:W3:Y:S02]  /*8d60*/  SYNCS.PHASECHK.TRANS64.TRYWAIT P0, [R0+URZ+0x110], R2 ;  /* 0x00011002000075a7 */ /* 0x0044e400080011ff */
[----:B---3--:R-:W-:Y:S05]  /*8d70*/  @!P0 NANOSLEEP.SYNCS 0x989680 ;  /* 0x009896800000895d */ /* 0x008fea0003900000 */
[----:B------:R-:W3:Y:S02]  /*8d80*/  @!P0 SYNCS.PHASECHK.TRANS64 P0, [R0+URZ+0x110], R2 ;  /* 0x00011002000085a7 */ /* 0x000ee400080010ff */
[----:B---3--:R-:W-:Y:S05]  /*8d90*/  @!P0 BRA `(.L_x_165) ;  /* 0xfffffffc00f08947 */ /* 0x008fea000383ffff */
[----:B------:R-:W-:Y:S05]  /*8da0*/  BRA `(.L_x_62) ;  /* 0xffffffa400e87947 */ /* 0x000fea000383ffff */
.L_x_72:
[----:B--2---:R-:W-:-:S04]  /*8db0*/  MOV R5, UR5 ;  /* 0x0000000500057c02 */ /* 0x004fc80008000f00 */
[----:B------:R2:W3:Y:S03]  /*8dc0*/  SYNCS.PHASECHK.TRANS64.TRYWAIT P0, [R5+URZ+0x8], R6 ;  /* 0x00000806050075a7 */ /* 0x0004e600080011ff */
[----:B---3--:R-:W-:Y:S05]  /*8dd0*/  @!P0 NANOSLEEP.SYNCS 0x989680 ;  /* 0x009896800000895d */ /* 0x008fea0003900000 */
[----:B------:R-:W3:Y:S02]  /*8de0*/  @!P0 SYNCS.PHASECHK.TRANS64 P0, [R5+URZ+0x8], R6 ;  /* 0x00000806050085a7 */ /* 0x000ee400080010ff */
[----:B---3--:R-:W-:Y:S05]  /*8df0*/  @!P0 BRA `(.L_x_72) ;  /* 0xfffffffc00ec8947 */ /* 0x008fea000383ffff */
[----:B------:R-:W-:Y:S05]  /*8e00*/  BRA `(.L_x_71) ;  /* 0xffffffa8009c7947 */ /* 0x000fea000383ffff */
.L_x_74:
[----:B------:R-:W-:Y:S01]  /*8e10*/  BSSY B0, `(.L_x_166) ;  /* 0x0000006000007945 */ /* 0x000fe20003800000 */
[----:B------:R-:W-:-:S07]  /*8e20*/  MOV R15, 0xffffffff ;  /* 0xffffffff000f7802 */ /* 0x000fce0000000f00 */
[----:B-12--5:R-:W-:Y:S05]  /*8e30*/  WARPSYNC.COLLECTIVE R15, `(.L_x_167) ;  /* 0x000000000f0c7348 */ /* 0x026fea0003c00000 */
[----:B------:R-:W-:Y:S02]  /*8e40*/  ELECT P6, UR79, PT ;  /* 0x00000000004f782f */ /* 0x000fe400038c0000 */
[----:B------:R-:W-:Y:S01]  /*8e50*/  MOV R14, UR79 ;  /* 0x0000004f000e7c02 */ /* 0x000fe20008000f00 */
[----:B-12--5:R-:W-:Y:S10]  /*8e60*/  ENDCOLLECTIVE ;  /* 0x000000000000791b */ /* 0x026ff40003800000 */
.L_x_167:
[----:B------:R-:W-:Y:S05]  /*8e70*/  BSYNC B0 ;  /* 0x0000000000007941 */ /* 0x000fea0003800000 */
.L_x_166:
[----:B------:R-:W-:Y:S05]  /*8e80*/  BRA `(.L_x_168) ;  /* 0xffffffa800cc7947 */ /* 0x000fea000383ffff */
.L_x_76:
[----:B--2---:R-:W-:-:S04]  /*8e90*/  MOV R0, UR5 ;  /* 0x0000000500007c02 */ /* 0x004fc80008000f00 */
[----:B------:R2:W3:Y:S03]  /*8ea0*/  SYNCS.PHASECHK.TRANS64.TRYWAIT P0, [R0+URZ+0x8], R4 ;  /* 0x00000804000075a7 */ /* 0x0004e600080011ff */
[----:B---3--:R-:W-:Y:S05]  /*8eb0*/  @!P0 NANOSLEEP.SYNCS 0x989680 ;  /* 0x009896800000895d */ /* 0x008fea0003900000 */
[----:B------:R-:W3:Y:S02]  /*8ec0*/  @!P0 SYNCS.PHASECHK.TRANS64 P0, [R0+URZ+0x8], R4 ;  /* 0x00000804000085a7 */ /* 0x000ee400080010ff */
[----:B---3--:R-:W-:Y:S05]  /*8ed0*/  @!P0 BRA `(.L_x_76) ;  /* 0xfffffffc00ec8947 */ /* 0x008fea000383ffff */
[----:B------:R-:W-:Y:S05]  /*8ee0*/  BRA `(.L_x_75) ;  /* 0xffffffa800d07947 */ /* 0x000fea000383ffff */
.L_x_77:
[----:B-1----:R1:W2:Y:S02]  /*8ef0*/  SYNCS.PHASECHK.TRANS64.TRYWAIT P0, [R0+URZ+0x100], R4 ;  /* 0x00010004000075a7 */ /* 0x0022a400080011ff */
[----:B--2---:R-:W-:Y:S05]  /*8f00*/  @!P0 NANOSLEEP.SYNCS 0x989680 ;  /* 0x009896800000895d */ /* 0x004fea0003900000 */
[----:B------:R-:W2:Y:S02]  /*8f10*/  @!P0 SYNCS.PHASECHK.TRANS64 P0, [R0+URZ+0x100], R4 ;  /* 0x00010004000085a7 */ /* 0x000ea400080010ff */
[----:B--2---:R-:W-:Y:S05]  /*8f20*/  @!P0 BRA `(.L_x_77) ;  /* 0xfffffffc00f08947 */ /* 0x004fea000383ffff */
[----:B------:R-:W-:Y:S05]  /*8f30*/  BRA `(.L_x_169) ;  /* 0xffffffac00bc7947 */ /* 0x000fea000383ffff */
.L_x_79:
[----:B------:R-:W-:-:S07]  /*8f40*/  MOV R0, UR31 ;  /* 0x0000001f00007c02 */ /* 0x000fce0008000f00 */
.L_x_170:
[----:B-1----:R1:W2:Y:S02]  /*8f50*/  SYNCS.PHASECHK.TRANS64.TRYWAIT P0, [R0+URZ+0x140], R4 ;  /* 0x00014004000075a7 */ /* 0x0022a400080011ff */
[----:B--2---:R-:W-:Y:S05]  /*8f60*/  @!P0 NANOSLEEP.SYNCS 0x989680 ;  /* 0x009896800000895d */ /* 0x004fea0003900000 */
[----:B------:R-:W2:Y:S02]  /*8f70*/  @!P0 SYNCS.PHASECHK.TRANS64 P0, [R0+URZ+0x140], R4 ;  /* 0x00014004000085a7 */ /* 0x000ea400080010ff */
[----:B--2---:R-:W-:Y:S05]  /*8f80*/  @!P0 BRA `(.L_x_170) ;  /* 0xfffffffc00f08947 */ /* 0x004fea000383ffff */
[----:B------:R-:W-:Y:S05]  /*8f90*/  BRA `(.L_x_171) ;  /* 0xffffffb000087947 */ /* 0x000fea000383ffff */
.L_x_82:
[----:B------:R-:W-:Y:S07]  /*8fa0*/  MOV R0, UR5 ;  /* 0x0000000500007c02 */ /* 0x000fee0008000f00 */
.L_x_172:
[----:B-1----:R1:W2:Y:S02]  /*8fb0*/  SYNCS.PHASECHK.TRANS64.TRYWAIT P0, [R0+URZ], R4 ;  /* 0x00000004000075a7 */ /* 0x0022a400080011ff */
[----:B--2---:R-:W-:Y:S05]  /*8fc0*/  @!P0 NANOSLEEP.SYNCS 0x989680 ;  /* 0x009896800000895d */ /* 0x004fea0003900000 */
[----:B------:R-:W2:Y:S02]  /*8fd0*/  @!P0 SYNCS.PHASECHK.TRANS64 P0, [R0+URZ], R4 ;  /* 0x00000004000085a7 */ /* 0x000ea400080010ff */
[----:B--2---:R-:W-:Y:S05]  /*8fe0*/  @!P0 BRA `(.L_x_172) ;  /* 0xfffffffc00f08947 */ /* 0x004fea000383ffff */
[----:B------:R-:W-:Y:S05]  /*8ff0*/  BRA `(.L_x_81) ;  /* 0xffffffb0001c7947 */ /* 0x000fea000383ffff */
.L_x_86:
[----:B-1----:R-:W-:-:S07]  /*9000*/  MOV R0, UR4 ;  /* 0x0000000400007c02 */ /* 0x002fce0008000f00 */
.L_x_173:
[----:B-1----:R1:W2:Y:S02]  /*9010*/  SYNCS.PHASECHK.TRANS64.TRYWAIT P0, [R0+URZ], R2 ;  /* 0x00000002000075a7 */ /* 0x0022a400080011ff */
[----:B--2---:R-:W-:Y:S05]  /*9020*/  @!P0 NANOSLEEP.SYNCS 0x989680 ;  /* 0x009896800000895d */ /* 0x004fea0003900000 */
[----:B------:R-:W2:Y:S02]  /*9030*/  @!P0 SYNCS.PHASECHK.TRANS64 P0, [R0+URZ], R2 ;  /* 0x00000002000085a7 */ /* 0x000ea400080010ff */
[----:B--2---:R-:W-:Y:S05]  /*9040*/  @!P0 BRA `(.L_x_173) ;  /* 0xfffffffc00f08947 */ /* 0x004fea000383ffff */
[----:B------:R-:W-:Y:S05]  /*9050*/  BRA `(.L_x_174) ;  /* 0xffffffb400107947 */ /* 0x000fea000383ffff */
.L_x_87:
[----:B------:R-:W-:-:S07]  /*9060*/  MOV R0, UR5 ;  /* 0x0000000500007c02 */ /* 0x000fce0008000f00 */
.L_x_175:
[----:B-1----:R1:W2:Y:S02]  /*9070*/  SYNCS.PHASECHK.TRANS64.TRYWAIT P0, [R0+URZ], R3 ;  /* 0x00000003000075a7 */ /* 0x0022a400080011ff */
[----:B--2---:R-:W-:Y:S05]  /*9080*/  @!P0 NANOSLEEP.SYNCS 0x989680 ;  /* 0x009896800000895d */ /* 0x004fea0003900000 */
[----:B------:R-:W2:Y:S02]  /*9090*/  @!P0 SYNCS.PHASECHK.TRANS64 P0, [R0+URZ], R3 ;  /* 0x00000003000085a7 */ /* 0x000ea400080010ff */
[----:B--2---:R-:W-:Y:S05]  /*90a0*/  @!P0 BRA `(.L_x_175) ;  /* 0xfffffffc00f08947 */ /* 0x004fea000383ffff */
[----:B------:R-:W-:Y:S05]  /*90b0*/  BRA `(.L_x_176) ;  /* 0xffffffb4001c7947 */ /* 0x000fea000383ffff */
.L_x_88:
[----:B------:R-:W-:-:S07]  /*90c0*/  MOV R0, UR5 ;  /* 0x0000000500007c02 */ /* 0x000fce0008000f00 */
.L_x_177:
[----:B-1----:R1:W2:Y:S02]  /*90d0*/  SYNCS.PHASECHK.TRANS64.TRYWAIT P0, [R0+URZ], R3 ;  /* 0x00000003000075a7 */ /* 0x0022a400080011ff */
[----:B--2---:R-:W-:Y:S05]  /*90e0*/  @!P0 NANOSLEEP.SYNCS 0x989680 ;  /* 0x009896800000895d */ /* 0x004fea0003900000 */
[----:B------:R-:W2:Y:S02]  /*90f0*/  @!P0 SYNCS.PHASECHK.TRANS64 P0, [R0+URZ], R3 ;  /* 0x00000003000085a7 */ /* 0x000ea400080010ff */
[----:B--2---:R-:W-:Y:S05]  /*9100*/  @!P0 BRA `(.L_x_177) ;  /* 0xfffffffc00f08947 */ /* 0x004fea000383ffff */
[----:B------:R-:W-:Y:S05]  /*9110*/  BRA `(.L_x_178) ;  /* 0xffffffb400287947 */ /* 0x000fea000383ffff */
.L_x_91:
[----:B------:R-:W-:-:S07]  /*9120*/  MOV R0, UR26 ;  /* 0x0000001a00007c02 */ /* 0x000fce0008000f00 */
.L_x_179:
[----:B-1----:R1:W2:Y:S02]  /*9130*/  SYNCS.PHASECHK.TRANS64.TRYWAIT P1, [R0+URZ+0x180], R2 ;  /* 0x00018002000075a7 */ /* 0x0022a400080211ff */
[----:B--2---:R-:W-:Y:S05]  /*9140*/  @!P1 NANOSLEEP.SYNCS 0x989680 ;  /* 0x009896800000995d */ /* 0x004fea0003900000 */
[----:B------:R-:W2:Y:S02]  /*9150*/  @!P1 SYNCS.PHASECHK.TRANS64 P1, [R0+URZ+0x180], R2 ;  /* 0x00018002000095a7 */ /* 0x000ea400080210ff */
[----:B--2---:R-:W-:Y:S05]  /*9160*/  @!P1 BRA `(.L_x_179) ;  /* 0xfffffffc00f09947 */ /* 0x004fea000383ffff */
[----:B------:R-:W-:Y:S05]  /*9170*/  BRA `(.L_x_180) ;  /* 0xffffffb400747947 */ /* 0x000fea000383ffff */
.L_x_96:
[----:B--2---:R2:W3:Y:S02]  /*9180*/  SYNCS.PHASECHK.TRANS64.TRYWAIT P0, [R8+URZ+0x100], R0 ;  /* 0x00010000080075a7 */ /* 0x0044e400080011ff */
[----:B---3--:R-:W-:Y:S05]  /*9190*/  @!P0 NANOSLEEP.SYNCS 0x989680 ;  /* 0x009896800000895d */ /* 0x008fea0003900000 */
[----:B------:R-:W3:Y:S02]  /*91a0*/  @!P0 SYNCS.PHASECHK.TRANS64 P0, [R8+URZ+0x100], R0 ;  /* 0x00010000080085a7 */ /* 0x000ee400080010ff */
[----:B---3--:R-:W-:Y:S05]  /*91b0*/  @!P0 BRA `(.L_x_96) ;  /* 0xfffffffc00f08947 */ /* 0x008fea000383ffff */
[----:B------:R-:W-:Y:S05]  /*91c0*/  BRA `(.L_x_181) ;  /* 0xffffffb800a47947 */ /* 0x000fea000383ffff */
.L_x_99:
[----:B--2---:R-:W-:Y:S07]  /*91d0*/  MOV R0, UR21 ;  /* 0x0000001500007c02 */ /* 0x004fee0008000f00 */
.L_x_182:
[----:B--2---:R2:W3:Y:S02]  /*91e0*/  SYNCS.PHASECHK.TRANS64.TRYWAIT P1, [R0+URZ+0xf8], R2 ;  /* 0x0000f802000075a7 */ /* 0x0044e400080211ff */
[----:B---3--:R-:W-:Y:S05]  /*91f0*/  @!P1 NANOSLEEP.SYNCS 0x989680 ;  /* 0x009896800000995d */ /* 0x008fea0003900000 */
[----:B------:R-:W3:Y:S02]  /*9200*/  @!P1 SYNCS.PHASECHK.TRANS64 P1, [R0+URZ+0xf8], R2 ;  /* 0x0000f802000095a7 */ /* 0x000ee400080210ff */
[----:B---3--:R-:W-:Y:S05]  /*9210*/  @!P1 BRA `(.L_x_182) ;  /* 0xfffffffc00f09947 */ /* 0x008fea000383ffff */
[----:B------:R-:W-:Y:S05]  /*9220*/  BRA `(.L_x_98) ;  /* 0xffffffc000207947 */ /* 0x000fea000383ffff */
.L_x_102:
[----:B--2---:R-:W-:Y:S07]  /*9230*/  MOV R0, UR21 ;  /* 0x0000001500007c02 */ /* 0x004fee0008000f00 */
.L_x_183:
[----:B--2---:R2:W3:Y:S02]  /*9240*/  SYNCS.PHASECHK.TRANS64.TRYWAIT P0, [R0+URZ+0xe0], R4 ;  /* 0x0000e004000075a7 */ /* 0x0044e400080011ff */
[----:B---3--:R-:W-:Y:S05]  /*9250*/  @!P0 NANOSLEEP.SYNCS 0x989680 ;  /* 0x009896800000895d */ /* 0x008fea0003900000 */
[----:B------:R-:W3:Y:S02]  /*9260*/  @!P0 SYNCS.PHASECHK.TRANS64 P0, [R0+URZ+0xe0], R4 ;  /* 0x0000e004000085a7 */ /* 0x000ee400080010ff */
[----:B---3--:R-:W-:Y:S05]  /*9270*/  @!P0 BRA `(.L_x_183) ;  /* 0xfffffffc00f08947 */ /* 0x008fea000383ffff */
[----:B------:R-:W-:Y:S05]  /*9280*/  BRA `(.L_x_184) ;  /* 0xffffffc000787947 */ /* 0x000fea000383ffff */
.L_x_103:
[----:B------:R-:W-:Y:S07]  /*9290*/  MOV R0, UR21 ;  /* 0x0000001500007c02 */ /* 0x000fee0008000f00 */
.L_x_185:
[----:B--2---:R2:W3:Y:S02]  /*92a0*/  SYNCS.PHASECHK.TRANS64.TRYWAIT P0, [R0+URZ+0xe8], R4 ;  /* 0x0000e804000075a7 */ /* 0x0044e400080011ff */
[----:B---3--:R-:W-:Y:S05]  /*92b0*/  @!P0 NANOSLEEP.SYNCS 0x989680 ;  /* 0x009896800000895d */ /* 0x008fea0003900000 */
[----:B------:R-:W3:Y:S02]  /*92c0*/  @!P0 SYNCS.PHASECHK.TRANS64 P0, [R0+URZ+0xe8], R4 ;  /* 0x0000e804000085a7 */ /* 0x000ee400080010ff */
[----:B---3--:R-:W-:Y:S05]  /*92d0*/  @!P0 BRA `(.L_x_185) ;  /* 0xfffffffc00f08947 */ /* 0x008fea000383ffff */
[----:B------:R-:W-:Y:S05]  /*92e0*/  BRA `(.L_x_186) ;  /* 0xffffffc000d87947 */ /* 0x000fea000383ffff */
.L_x_105:
[----:B------:R-:W-:-:S07]  /*92f0*/  MOV R0, UR21 ;  /* 0x0000001500007c02 */ /* 0x000fce0008000f00 */
.L_x_187:
[----:B---3--:R3:W4:Y:S02]  /*9300*/  SYNCS.PHASECHK.TRANS64.TRYWAIT P0, [R0+URZ+0xe0], R2 ;  /* 0x0000e002000075a7 */ /* 0x00872400080011ff */
[----:B----4-:R-:W-:Y:S05]  /*9310*/  @!P0 NANOSLEEP.SYNCS 0x989680 ;  /* 0x009896800000895d */ /* 0x010fea0003900000 */
[----:B------:R-:W4:Y:S02]  /*9320*/  @!P0 SYNCS.PHASECHK.TRANS64 P0, [R0+URZ+0xe0], R2 ;  /* 0x0000e002000085a7 */ /* 0x000f2400080010ff */
[----:B----4-:R-:W-:Y:S05]  /*9330*/  @!P0 BRA `(.L_x_187) ;  /* 0xfffffffc00f08947 */ /* 0x010fea000383ffff */
[----:B------:R-:W-:Y:S05]  /*9340*/  BRA `(.L_x_188) ;  /* 0xffffffc400647947 */ /* 0x000fea000383ffff */
.L_x_107:
[----:B-1----:R1:W2:Y:S02]  /*9350*/  SYNCS.PHASECHK.TRANS64.TRYWAIT P0, [R3+URZ+0x100], R0 ;  /* 0x00010000030075a7 */ /* 0x0022a400080011ff */
[----:B--2---:R-:W-:Y:S05]  /*9360*/  @!P0 NANOSLEEP.SYNCS 0x989680 ;  /* 0x009896800000895d */ /* 0x004fea0003900000 */
[----:B------:R-:W2:Y:S02]  /*9370*/  @!P0 SYNCS.PHASECHK.TRANS64 P0, [R3+URZ+0x100], R0 ;  /* 0x00010000030085a7 */ /* 0x000ea400080010ff */
[----:B--2---:R-:W-:Y:S05]  /*9380*/  @!P0 BRA `(.L_x_107) ;  /* 0xfffffffc00f08947 */ /* 0x004fea000383ffff */
[----:B------:R-:W-:Y:S05]  /*9390*/  BRA `(.L_x_189) ;  /* 0xffffffc800207947 */ /* 0x000fea000383ffff */
.L_x_118:
[----:B-1----:R1:W2:Y:S02]  /*93a0*/  SYNCS.PHASECHK.TRANS64.TRYWAIT P1, [R4+URZ+0xd0], R0 ;  /* 0x0000d000040075a7 */ /* 0x0022a400080211ff */
[----:B--2---:R-:W-:Y:S05]  /*93b0*/  @!P1 NANOSLEEP.SYNCS 0x989680 ;  /* 0x009896800000995d */ /* 0x004fea0003900000 */
[----:B------:R-:W2:Y:S02]  /*93c0*/  @!P1 SYNCS.PHASECHK.TRANS64 P1, [R4+URZ+0xd0], R0 ;  /* 0x0000d000040095a7 */ /* 0x000ea400080210ff */
[----:B--2---:R-:W-:Y:S05]  /*93d0*/  @!P1 BRA `(.L_x_118) ;  /* 0xfffffffc00f09947 */ /* 0x004fea000383ffff */
[----:B------:R-:W-:Y:S05]  /*93e0*/  BRA `(.L_x_117) ;  /* 0xffffffd400887947 */ /* 0x000fea000383ffff */
.L_x_120:
[----:B-1----:R1:W2:Y:S02]  /*93f0*/  SYNCS.PHASECHK.TRANS64.TRYWAIT P0, [R80+URZ+0x120], R5 ;  /* 0x00012005500075a7 */ /* 0x0022a400080011ff */
[----:B--2---:R-:W-:Y:S05]  /*9400*/  @!P0 NANOSLEEP.SYNCS 0x989680 ;  /* 0x009896800000895d */ /* 0x004fea0003900000 */
[----:B------:R-:W2:Y:S02]  /*9410*/  @!P0 SYNCS.PHASECHK.TRANS64 P0, [R80+URZ+0x120], R5 ;  /* 0x00012005500085a7 */ /* 0x000ea400080010ff */
[----:B--2---:R-:W-:Y:S05]  /*9420*/  @!P0 BRA `(.L_x_120) ;  /* 0xfffffffc00f08947 */ /* 0x004fea000383ffff */
[----:B------:R-:W-:Y:S05]  /*9430*/  BRA `(.L_x_119) ;  /* 0xffffffd400dc7947 */ /* 0x000fea000383ffff */
.L_x_128:
[----:B--2---:R2:W3:Y:S02]  /*9440*/  SYNCS.PHASECHK.TRANS64.TRYWAIT P0, [R3+URZ+0xd0], R0 ;  /* 0x0000d000030075a7 */ /* 0x0044e400080011ff */
[----:B---3--:R-:W-:Y:S05]  /*9450*/  @!P0 NANOSLEEP.SYNCS 0x989680 ;  /* 0x009896800000895d */ /* 0x008fea0003900000 */
[----:B------:R-:W3:Y:S02]  /*9460*/  @!P0 SYNCS.PHASECHK.TRANS64 P0, [R3+URZ+0xd0], R0 ;  /* 0x0000d000030085a7 */ /* 0x000ee400080010ff */
[----:B---3--:R-:W-:Y:S05]  /*9470*/  @!P0 BRA `(.L_x_128) ;  /* 0xfffffffc00f08947 */ /* 0x008fea000383ffff */
[----:B------:R-:W-:Y:S05]  /*9480*/  BRA `(.L_x_127) ;  /* 0xffffffe000e87947 */ /* 0x000fea000383ffff */
        .weak           $__internal_0_$__cuda_sm10x_tcgen05_guardrail_trap_col_being_dealloced_not_returned_by_alloc
        .type           $__internal_0_$__cuda_sm10x_tcgen05_guardrail_trap_col_being_dealloced_not_returned_by_alloc,@function
        .size           $__internal_0_$__cuda_sm10x_tcgen05_guardrail_trap_col_being_dealloced_not_returned_by_alloc,($__internal_1_$__cuda_sm10x_tcgen05_guardrail_trap_phase_invalid_during_alloc - $__internal_0_$__cuda_sm10x_tcgen05_guardrail_trap_col_being_dealloced_not_returned_by_alloc)
$__internal_0_$__cuda_sm10x_tcgen05_guardrail_trap_col_being_dealloced_not_returned_by_alloc:
[----:B------:R-:W-:Y:S05]  /*9490*/  BPT.TRAP 0x1 ;  /* 0x000000040000795c */ /* 0x000fea0000300000 */
[----:B------:R-:W-:-:S04]  /*94a0*/  HFMA2 R3, -RZ, RZ, 0, 0 ;  /* 0x00000000ff037431 */ /* 0x000fc800000001ff */
[----:B------:R-:W-:Y:S05]  /*94b0*/  RET.REL.NODEC R2 `(_ZN7cutlass13device_kernelINS_4gemm6kernel13GemmUniversalIN4cute5tupleIJiiiiEEENS1_10collective13CollectiveMmaINS1_35MainloopSm100TmaUmmaWarpSpecializedILi13ELi2ELi4ENS5_IJNS4_1CILi4EEENSA_ILi1EEESC_EEEEENS5_IJNSA_ILi128EEESF_SF_EEEaNS5_IJlSC_lEEEaSH_NS4_8TiledMMAINS4_8MMA_AtomIJNS4_21SM100_MMA_S8_2x1SM_SSIaaiLi128ELi128ELNS4_4UMMA5MajorE0ELSM_0ELNSL_8SaturateE0EEEEEENS4_6LayoutINS5_IJSC_SC_SC_EEENS5_IJNSA_ILi0EEESS_SS_EEEEENS5_IJNS4_10UnderscoreESV_SV_EEEEENS4_18SM100_TMA_2SM_LOADENS4_14ComposedLayoutINS4_7SwizzleILi3ELi4ELi3EEENS4_18smem_ptr_flag_bitsILi8EEENSQ_INS5_IJNSA_ILi8EEESF_EEENS5_IJSF_SC_EEEEEEEvNS4_8identityENS4_28SM100_TMA_2SM_LOAD_MULTICASTES18_vS19_EENS_8epilogue10collective18CollectiveEpilogueINS1C_23Sm100TmaWarpSpecializedILi2ELi2ELi32ELb0ELb0EEEJNS5_IJNSA_ILi64EEESF_SF_EEENS5_IJNSQ_IS1H_SC_EENSQ_INS5_IJNSA_ILi32EEENSA_ILi2EEEEEENS5_IJSC_S1H_EEEEEEEEaSH_aSH_NS1C_6fusion15FusionCallbacksIS1G_NS1Q_17LinearCombinationIaiaiLNS_15FloatRoundStyleE2EEES1I_S1P_JEEENS4_5SM1004TMEM4LOAD26SM100_TMEM_LOAD_32dp32b32xENS4_13SM90_TMA_LOADENSZ_INS10_ILi1ELi4ELi3EEES13_NSQ_INS5_IJS14_S1K_EEENS5_IJS1K_SC_EEEEEEENS4_39AutoVectorizingCopyWithAssumedAlignmentILi128EEENS4_14SM90_TMA_STOREES25_S27_S27_EEEvvEEEEvNT_6ParamsE) ;  /* 0xffffff6802d07950 */ /* 0x000fea0003c3ffff */
        .weak           $__internal_1_$__cuda_sm10x_tcgen05_guardrail_trap_phase_invalid_during_alloc
        .type           $__internal_1_$__cuda_sm10x_tcgen05_guardrail_trap_phase_invalid_during_alloc,@function
        .size           $__internal_1_$__cuda_sm10x_tcgen05_guardrail_trap_phase_invalid_during_alloc,($__internal_2_$__cuda_sm10x_tcgen05_guardrail_trap_unallocated_columns_being_dealloced - $__internal_1_$__cuda_sm10x_tcgen05_guardrail_trap_phase_invalid_during_alloc)
$__internal_1_$__cuda_sm10x_tcgen05_guardrail_trap_phase_invalid_during_alloc:
[----:B------:R-:W-:Y:S05]  /*94c0*/  BPT.TRAP 0x1 ;  /* 0x000000040000795c */ /* 0x000fea0000300000 */
[----:B------:R-:W-:-:S04]  /*94d0*/  MOV R5, 0x0 ;  /* 0x0000000000057802 */ /* 0x000fc80000000f00 */
[----:B------:R-:W-:Y:S05]  /*94e0*/  RET.REL.NODEC R4 `(_ZN7cutlass13device_kernelINS_4gemm6kernel13GemmUniversalIN4cute5tupleIJiiiiEEENS1_10collective13CollectiveMmaINS1_35MainloopSm100TmaUmmaWarpSpecializedILi13ELi2ELi4ENS5_IJNS4_1CILi4EEENSA_ILi1EEESC_EEEEENS5_IJNSA_ILi128EEESF_SF_EEEaNS5_IJlSC_lEEEaSH_NS4_8TiledMMAINS4_8MMA_AtomIJNS4_21SM100_MMA_S8_2x1SM_SSIaaiLi128ELi128ELNS4_4UMMA5MajorE0ELSM_0ELNSL_8SaturateE0EEEEEENS4_6LayoutINS5_IJSC_SC_SC_EEENS5_IJNSA_ILi0EEESS_SS_EEEEENS5_IJNS4_10UnderscoreESV_SV_EEEEENS4_18SM100_TMA_2SM_LOADENS4_14ComposedLayoutINS4_7SwizzleILi3ELi4ELi3EEENS4_18smem_ptr_flag_bitsILi8EEENSQ_INS5_IJNSA_ILi8EEESF_EEENS5_IJSF_SC_EEEEEEEvNS4_8identityENS4_28SM100_TMA_2SM_LOAD_MULTICASTES18_vS19_EENS_8epilogue10collective18CollectiveEpilogueINS1C_23Sm100TmaWarpSpecializedILi2ELi2ELi32ELb0ELb0EEEJNS5_IJNSA_ILi64EEESF_SF_EEENS5_IJNSQ_IS1H_SC_EENSQ_INS5_IJNSA_ILi32EEENSA_ILi2EEEEEENS5_IJSC_S1H_EEEEEEEEaSH_aSH_NS1C_6fusion15FusionCallbacksIS1G_NS1Q_17LinearCombinationIaiaiLNS_15FloatRoundStyleE2EEES1I_S1P_JEEENS4_5SM1004TMEM4LOAD26SM100_TMEM_LOAD_32dp32b32xENS4_13SM90_TMA_LOADENSZ_INS10_ILi1ELi4ELi3EEES13_NSQ_INS5_IJS14_S1K_EEENS5_IJS1K_SC_EEEEEEENS4_39AutoVectorizingCopyWithAssumedAlignmentILi128EEENS4_14SM90_TMA_STOREES25_S27_S27_EEEvvEEEEvNT_6ParamsE) ;  /* 0xffffff6804c47950 */ /* 0x000fea0003c3ffff */
        .weak           $__internal_2_$__cuda_sm10x_tcgen05_guardrail_trap_unallocated_columns_being_dealloced
        .type           $__internal_2_$__cuda_sm10x_tcgen05_guardrail_trap_unallocated_columns_being_dealloced,@function
        .size           $__internal_2_$__cuda_sm10x_tcgen05_guardrail_trap_unallocated_columns_being_dealloced,(.L_x_191 - $__internal_2_$__cuda_sm10x_tcgen05_guardrail_trap_unallocated_columns_being_dealloced)
$__internal_2_$__cuda_sm10x_tcgen05_guardrail_trap_unallocated_columns_being_dealloced:
[----:B------:R-:W-:Y:S05]  /*94f0*/  BPT.TRAP 0x1 ;  /* 0x000000040000795c */ /* 0x000fea0000300000 */
[----:B------:R-:W-:-:S04]  /*9500*/  HFMA2 R3, -RZ, RZ, 0, 0 ;  /* 0x00000000ff037431 */ /* 0x000fc800000001ff */
[----:B------:R-:W-:Y:S05]  /*9510*/  RET.REL.NODEC R2 `(_ZN7cutlass13device_kernelINS_4gemm6kernel13GemmUniversalIN4cute5tupleIJiiiiEEENS1_10collective13CollectiveMmaINS1_35MainloopSm100TmaUmmaWarpSpecializedILi13ELi2ELi4ENS5_IJNS4_1CILi4EEENSA_ILi1EEESC_EEEEENS5_IJNSA_ILi128EEESF_SF_EEEaNS5_IJlSC_lEEEaSH_NS4_8TiledMMAINS4_8MMA_AtomIJNS4_21SM100_MMA_S8_2x1SM_SSIaaiLi128ELi128ELNS4_4UMMA5MajorE0ELSM_0ELNSL_8SaturateE0EEEEEENS4_6LayoutINS5_IJSC_SC_SC_EEENS5_IJNSA_ILi0EEESS_SS_EEEEENS5_IJNS4_10UnderscoreESV_SV_EEEEENS4_18SM100_TMA_2SM_LOADENS4_14ComposedLayoutINS4_7SwizzleILi3ELi4ELi3EEENS4_18smem_ptr_flag_bitsILi8EEENSQ_INS5_IJNSA_ILi8EEESF_EEENS5_IJSF_SC_EEEEEEEvNS4_8identityENS4_28SM100_TMA_2SM_LOAD_MULTICASTES18_vS19_EENS_8epilogue10collective18CollectiveEpilogueINS1C_23Sm100TmaWarpSpecializedILi2ELi2ELi32ELb0ELb0EEEJNS5_IJNSA_ILi64EEESF_SF_EEENS5_IJNSQ_IS1H_SC_EENSQ_INS5_IJNSA_ILi32EEENSA_ILi2EEEEEENS5_IJSC_S1H_EEEEEEEEaSH_aSH_NS1C_6fusion15FusionCallbacksIS1G_NS1Q_17LinearCombinationIaiaiLNS_15FloatRoundStyleE2EEES1I_S1P_JEEENS4_5SM1004TMEM4LOAD26SM100_TMEM_LOAD_32dp32b32xENS4_13SM90_TMA_LOADENSZ_INS10_ILi1ELi4ELi3EEES13_NSQ_INS5_IJS14_S1K_EEENS5_IJS1K_SC_EEEEEEENS4_39AutoVectorizingCopyWithAssumedAlignmentILi128EEENS4_14SM90_TMA_STOREES25_S27_S27_EEEvvEEEEvNT_6ParamsE) ;  /* 0xffffff6802b87950 */ /* 0x000fea0003c3ffff */
.L_x_190:
[----:B------:R-:W-:-:S00]  /*9520*/  BRA `(.L_x_190) ;  /* 0xfffffffc00fc7947 */ /* 0x000fc0000383ffff */
[----:B------:R-:W-:-:S00]  /*9530*/  NOP ;  /* 0x0000000000007918 */ /* 0x000fc00000000000 */
        /* <DEDUP_REMOVED lines=12> */
.L_x_191:


//--------------------- .nv.global.init           --------------------------
	.section	.nv.global.init,"aw",@progbits
.nv.global.init:
	.type		$str$27,@object
	.size		$str$27,($str$28 - $str$27)
$str$27:
        /*0000*/ 	.byte	0x28, 0x61, 0x64, 0x64, 0x72, 0x65, 0x73, 0x73, 0x20, 0x26, 0x20, 0x6d, 0x61, 0x73, 0x6b, 0x29
        /*0010*/ 	.byte	0x20, 0x3d, 0x3d, 0x20, 0x30, 0x00
	.type		$str$28,@object
	.size		$str$28,($str$26 - $str$28)
$str$28:
        /*0016*/ 	.byte	0x2f, 0x74, 0x6d, 0x70, 0x2f, 0x63, 0x75, 0x74, 0x6c, 0x61, 0x73, 0x73, 0x5f, 0x73, 0x77, 0x65
        /*0026*/ 	.byte	0x65, 0x70, 0x5f, 0x73, 0x72, 0x63, 0x2f, 0x69, 0x6e, 0x63, 0x6c, 0x75, 0x64, 0x65, 0x2f, 0x63
        /*0036*/ 	.byte	0x75, 0x74, 0x65, 0x2f, 0x70, 0x6f, 0x69, 0x6e, 0x74, 0x65, 0x72, 0x5f, 0x66, 0x6c, 0x61, 0x67
        /*0046*/ 	.byte	0x67, 0x65, 0x64, 0x2e, 0x68, 0x70, 0x70, 0x00
	.type		$str$26,@object
	.size		$str$26,($str$25 - $str$26)
$str$26:
        /*004e*/ 	.byte	0x2f, 0x74, 0x6d, 0x70, 0x2f, 0x63, 0x75, 0x74, 0x6c, 0x61, 0x73, 0x73, 0x5f, 0x73, 0x77, 0x65
        /*005e*/ 	.byte	0x65, 0x70, 0x5f, 0x73, 0x72, 0x63, 0x2f, 0x69, 0x6e, 0x63, 0x6c, 0x75, 0x64, 0x65, 0x2f, 0x63
        /*006e*/ 	.byte	0x75, 0x74, 0x65, 0x2f, 0x61, 0x74, 0x6f, 0x6d, 0x2f, 0x63, 0x6f, 0x70, 0x79, 0x5f, 0x74, 0x72
        /*007e*/ 	.byte	0x61, 0x69, 0x74, 0x73, 0x5f, 0x73, 0x6d, 0x31, 0x30, 0x30, 0x2e, 0x68, 0x70, 0x70, 0x00
	.type		$str$25,@object
	.size		$str$25,(__unnamed_1 - $str$25)
$str$25:
        /*008d*/ 	.byte	0x28, 0x28, 0x75, 0x69, 0x6e, 0x74, 0x33, 0x32, 0x5f, 0x74, 0x28, 0x74, 0x68, 0x72, 0x65, 0x61
        /*009d*/ 	.byte	0x64, 0x49, 0x64, 0x78, 0x2e, 0x78, 0x29, 0x20, 0x2f, 0x20, 0x33, 0x32, 0x29, 0x20, 0x25, 0x20
        /*00ad*/ 	.byte	0x34, 0x29, 0x20, 0x3d, 0x3d, 0x20, 0x28, 0x28, 0x28, 0x74, 0x6d, 0x65, 0x6d, 0x5f, 0x61, 0x64
        /*00bd*/ 	.byte	0x64, 0x72, 0x20, 0x3e, 0x3e, 0x20, 0x31, 0x36, 0x29, 0x20, 0x2f, 0x20, 0x33, 0x32, 0x29, 0x20
        /*00cd*/ 	.byte	0x25, 0x20, 0x34, 0x29, 0x00
	.type		__unnamed_1,@object
	.size		__unnamed_1,(__unnamed_2 - __unnamed_1)
__unnamed_1:
        /*00d2*/ 	.byte	0x61, 0x75, 0x74, 0x6f, 0x20, 0x63, 0x75, 0x74, 0x65, 0x3a, 0x3a, 0x61, 0x73, 0x5f, 0x70, 0x6f
        /* <DEDUP_REMOVED lines=24> */
        /*0262*/ 	.byte	0x3e, 0x3e, 0x5d, 0x00
	.type		__unnamed_2,@object
	.size		__unnamed_2,(.L_2 - __unnamed_2)
__unnamed_2:
        /* <DEDUP_REMOVED lines=41> */
.L_2:


//--------------------- .nv.shared._ZN7cutlass13device_kernelINS_4gemm6kernel13GemmUniversalIN4cute5tupleIJiiiiEEENS1_10collective13CollectiveMmaINS1_35MainloopSm100TmaUmmaWarpSpecializedILi13ELi2ELi4ENS5_IJNS4_1CILi4EEENSA_ILi1EEESC_EEEEENS5_IJNSA_ILi128EEESF_SF_EEEaNS5_IJlSC_lEEEaSH_NS4_8TiledMMAINS4_8MMA_AtomIJNS4_21SM100_MMA_S8_2x1SM_SSIaaiLi128ELi128ELNS4_4UMMA5MajorE0ELSM_0ELNSL_8SaturateE0EEEEEENS4_6LayoutINS5_IJSC_SC_SC_EEENS5_IJNSA_ILi0EEESS_SS_EEEEENS5_IJNS4_10UnderscoreESV_SV_EEEEENS4_18SM100_TMA_2SM_LOADENS4_14ComposedLayoutINS4_7SwizzleILi3ELi4ELi3EEENS4_18smem_ptr_flag_bitsILi8EEENSQ_INS5_IJNSA_ILi8EEESF_EEENS5_IJSF_SC_EEEEEEEvNS4_8identityENS4_28SM100_TMA_2SM_LOAD_MULTICASTES18_vS19_EENS_8epilogue10collective18CollectiveEpilogueINS1C_23Sm100TmaWarpSpecializedILi2ELi2ELi32ELb0ELb0EEEJNS5_IJNSA_ILi64EEESF_SF_EEENS5_IJNSQ_IS1H_SC_EENSQ_INS5_IJNSA_ILi32EEENSA_ILi2EEEEEENS5_IJSC_S1H_EEEEEEEEaSH_aSH_NS1C_6fusion15FusionCallbacksIS1G_NS1Q_17LinearCombinationIaiaiLNS_15FloatRoundStyleE2EEES1I_S1P_JEEENS4_5SM1004TMEM4LOAD26SM100_TMEM_LOAD_32dp32b32xENS4_13SM90_TMA_LOADENSZ_INS10_ILi1ELi4ELi3EEES13_NSQ_INS5_IJS14_S1K_EEENS5_IJS1K_SC_EEEEEEENS4_39AutoVectorizingCopyWithAssumedAlignmentILi128EEENS4_14SM90_TMA_STOREES25_S27_S27_EEEvvEEEEvNT_6ParamsE --------------------------
	.section	.nv.shared._ZN7cutlass13device_kernelINS_4gemm6kernel13GemmUniversalIN4cute5tupleIJiiiiEEENS1_10collective13CollectiveMmaINS1_35MainloopSm100TmaUmmaWarpSpecializedILi13ELi2ELi4ENS5_IJNS4_1CILi4EEENSA_ILi1EEESC_EEEEENS5_IJNSA_ILi128EEESF_SF_EEEaNS5_IJlSC_lEEEaSH_NS4_8TiledMMAINS4_8MMA_AtomIJNS4_21SM100_MMA_S8_2x1SM_SSIaaiLi128ELi128ELNS4_4UMMA5MajorE0ELSM_0ELNSL_8SaturateE0EEEEEENS4_6LayoutINS5_IJSC_SC_SC_EEENS5_IJNSA_ILi0EEESS_SS_EEEEENS5_IJNS4_10UnderscoreESV_SV_EEEEENS4_18SM100_TMA_2SM_LOADENS4_14ComposedLayoutINS4_7SwizzleILi3ELi4ELi3EEENS4_18smem_ptr_flag_bitsILi8EEENSQ_INS5_IJNSA_ILi8EEESF_EEENS5_IJSF_SC_EEEEEEEvNS4_8identityENS4_28SM100_TMA_2SM_LOAD_MULTICASTES18_vS19_EENS_8epilogue10collective18CollectiveEpilogueINS1C_23Sm100TmaWarpSpecializedILi2ELi2ELi32ELb0ELb0EEEJNS5_IJNSA_ILi64EEESF_SF_EEENS5_IJNSQ_IS1H_SC_EENSQ_INS5_IJNSA_ILi32EEENSA_ILi2EEEEEENS5_IJSC_S1H_EEEEEEEEaSH_aSH_NS1C_6fusion15FusionCallbacksIS1G_NS1Q_17LinearCombinationIaiaiLNS_15FloatRoundStyleE2EEES1I_S1P_JEEENS4_5SM1004TMEM4LOAD26SM100_TMEM_LOAD_32dp32b32xENS4_13SM90_TMA_LOADENSZ_INS10_ILi1ELi4ELi3EEES13_NSQ_INS5_IJS14_S1K_EEENS5_IJS1K_SC_EEEEEEENS4_39AutoVectorizingCopyWithAssumedAlignmentILi128EEENS4_14SM90_TMA_STOREES25_S27_S27_EEEvvEEEEvNT_6ParamsE,"aw",@nobits
	.sectionflags	@""
	.align	16
	.zero		1024


//--------------------- .nv.shared.reserved.0     --------------------------
	.section	.nv.shared.reserved.0,"aw",@nobits
	.weak		__nv_reservedSMEM_offset_0_alias
	.size		__nv_reservedSMEM_offset_0_alias, 0, 64
	.other		__nv_reservedSMEM_offset_0_alias,@"STO_CUDA_RESERVED_SHARED STV_DEFAULT"
__nv_reservedSMEM_offset_0_alias:
	.zero		0
.nv.shared.reserved.0:
	.zero		64
	.weak		__nv_reservedSMEM_tcgen05_partition
	.type		__nv_reservedSMEM_tcgen05_partition,@object
	.size		__nv_reservedSMEM_tcgen05_partition,(.L_0 - __nv_reservedSMEM_tcgen05_partition)
__nv_reservedSMEM_tcgen05_partition:
	.zero		32
.L_0:


//--------------------- .nv.global                --------------------------
	.section	.nv.global,"aw",@nobits
.nv.global:
	.type		_ZN40_INTERNAL_11f9735c_4_k_cu_d7ce557f_215894cute1_E,@object
	.size		_ZN40_INTERNAL_11f9735c_4_k_cu_d7ce557f_215894cute1_E,(_ZN40_INTERNAL_11f9735c_4_k_cu_d7ce557f_215894cuda3std3__45__cpo6cbeginE - _ZN40_INTERNAL_11f9735c_4_k_cu_d7ce557f_215894cute1_E)
_ZN40_INTERNAL_11f9735c_4_k_cu_d7ce557f_215894cute1_E:
	.zero		1
	.type		_ZN40_INTERNAL_11f9735c_4_k_cu_d7ce557f_215894cuda3std3__45__cpo6cbeginE,@object
	.size		_ZN40_INTERNAL_11f9735c_4_k_cu_d7ce557f_215894cuda3std3__45__cpo6cbeginE,(_ZN40_INTERNAL_11f9735c_4_k_cu_d7ce557f_215894cuda3std3__48in_placeE - _ZN40_INTERNAL_11f9735c_4_k_cu_d7ce557f_215894cuda3std3__45__cpo6cbeginE)
_ZN40_INTERNAL_11f9735c_4_k_cu_d7ce557f_215894cuda3std3__45__cpo6cbeginE:
	.zero		1
	.type		_ZN40_INTERNAL_11f9735c_4_k_cu_d7ce557f_215894cuda3std3__48in_placeE,@object
	.size		_ZN40_INTERNAL_11f9735c_4_k_cu_d7ce557f_215894cuda3std3__48in_placeE,(_ZN40_INTERNAL_11f9735c_4_k_cu_d7ce557f_215894cuda3std6ranges3__45__cpo9iter_moveE - _ZN40_INTERNAL_11f9735c_4_k_cu_d7ce557f_215894cuda3std3__48in_placeE)
_ZN40_INTERNAL_11f9735c_4_k_cu_d7ce557f_215894cuda3std3__48in_placeE:
	.zero		1
	.type		_ZN40_INTERNAL_11f9735c_4_k_cu_d7ce557f_215894cuda3std6ranges3__45__cpo9iter_moveE,@object
	.size		_ZN40_INTERNAL_11f9735c_4_k_cu_d7ce557f_215894cuda3std6ranges3__45__cpo9iter_moveE,(_ZN40_INTERNAL_11f9735c_4_k_cu_d7ce557f_215894cuda3std3__45__cpo5beginE - _ZN40_INTERNAL_11f9735c_4_k_cu_d7ce557f_215894cuda3std6ranges3__45__cpo9iter_moveE)
_ZN40_INTERNAL_11f9735c_4_k_cu_d7ce557f_215894cuda3std6ranges3__45__cpo9iter_moveE:
	.zero		1
	.type		_ZN40_INTERNAL_11f9735c_4_k_cu_d7ce557f_215894cuda3std3__45__cpo5beginE,@object
	.size		_ZN40_INTERNAL_11f9735c_4_k_cu_d7ce557f_215894cuda3std3__45__cpo5beginE,(_ZN40_INTERNAL_11f9735c_4_k_cu_d7ce557f_215894cuda3std3__442_GLOBAL__N__11f9735c_4_k_cu_d7ce557f_215896ignoreE - _ZN40_INTERNAL_11f9735c_4_k_cu_d7ce557f_215894cuda3std3__45__cpo5beginE)
_ZN40_INTERNAL_11f9735c_4_k_cu_d7ce557f_215894cuda3std3__45__cpo5beginE:
	.zero		1
	.type		_ZN40_INTERNAL_11f9735c_4_k_cu_d7ce557f_215894cuda3std3__442_GLOBAL__N__11f9735c_4_k_cu_d7ce557f_215896ignoreE,@object
	.size		_ZN40_INTERNAL_11f9735c_4_k_cu_d7ce557f_215894cuda3std3__442_GLOBAL__N__11f9735c_4_k_cu_d7ce557f_215896ignoreE,(_ZN40_INTERNAL_11f9735c_4_k_cu_d7ce557f_215894cute7productE - _ZN40_INTERNAL_11f9735c_4_k_cu_d7ce557f_215894cuda3std3__442_GLOBAL__N__11f9735c_4_k_cu_d7ce557f_215896ignoreE)
_ZN40_INTERNAL_11f9735c_4_k_cu_d7ce557f_215894cuda3std3__442_GLOBAL__N__11f9735c_4_k_cu_d7ce557f_215896ignoreE:
	.zero		1
	.type		_ZN40_INTERNAL_11f9735c_4_k_cu_d7ce557f_215894cute7productE,@object
	.size		_ZN40_INTERNAL_11f9735c_4_k_cu_d7ce557f_215894cute7productE,(_ZN40_INTERNAL_11f9735c_4_k_cu_d7ce557f_215894cuda3std3__45__cpo3endE - _ZN40_INTERNAL_11f9735c_4_k_cu_d7ce557f_215894cute7productE)
_ZN40_INTERNAL_11f9735c_4_k_cu_d7ce557f_215894cute7productE:
	.zero		1
	.type		_ZN40_INTERNAL_11f9735c_4_k_cu_d7ce557f_215894cuda3std3__45__cpo3endE,@object
	.size		_ZN40_INTERNAL_11f9735c_4_k_cu_d7ce557f_215894cuda3std3__45__cpo3endE,(_ZN40_INTERNAL_11f9735c_4_k_cu_d7ce557f_215894cuda3std3__419piecewise_constructE - _ZN40_INTERNAL_11f9735c_4_k_cu_d7ce557f_215894cuda3std3__45__cpo3endE)
_ZN40_INTERNAL_11f9735c_4_k_cu_d7ce557f_215894cuda3std3__45__cpo3endE:
	.zero		1
	.type		_ZN40_INTERNAL_11f9735c_4_k_cu_d7ce557f_215894cuda3std3__419piecewise_constructE,@object
	.size		_ZN40_INTERNAL_11f9735c_4_k_cu_d7ce557f_215894cuda3std3__419piecewise_constructE,(_ZN40_INTERNAL_11f9735c_4_k_cu_d7ce557f_215894cuda3std3__45__cpo4cendE - _ZN40_INTERNAL_11f9735c_4_k_cu_d7ce557f_215894cuda3std3__419piecewise_constructE)
_ZN40_INTERNAL_11f9735c_4_k_cu_d7ce557f_215894cuda3std3__419piecewise_constructE:
	.zero		1
	.type		_ZN40_INTERNAL_11f9735c_4_k_cu_d7ce557f_215894cuda3std3__45__cpo4cendE,@object
	.size		_ZN40_INTERNAL_11f9735c_4_k_cu_d7ce557f_215894cuda3std3__45__cpo4cendE,(_ZN40_INTERNAL_11f9735c_4_k_cu_d7ce557f_215894cuda3std6ranges3__45__cpo4swapE - _ZN40_INTERNAL_11f9735c_4_k_cu_d7ce557f_215894cuda3std3__45__cpo4cendE)
_ZN40_INTERNAL_11f9735c_4_k_cu_d7ce557f_215894cuda3std3__45__cpo4cendE:
	.zero		1
	.type		_ZN40_INTERNAL_11f9735c_4_k_cu_d7ce557f_215894cuda3std6ranges3__45__cpo4swapE,@object
	.size		_ZN40_INTERNAL_11f9735c_4_k_cu_d7ce557f_215894cuda3std6ranges3__45__cpo4swapE,(.L_10 - _ZN40_INTERNAL_11f9735c_4_k_cu_d7ce557f_215894cuda3std6ranges3__45__cpo4swapE)
_ZN40_INTERNAL_11f9735c_4_k_cu_d7ce557f_215894cuda3std6ranges3__45__cpo4swapE:
	.zero		1
.L_10:


//--------------------- .nv.constant0._ZN7cutlass13device_kernelINS_4gemm6kernel13GemmUniversalIN4cute5tupleIJiiiiEEENS1_10collective13CollectiveMmaINS1_35MainloopSm100TmaUmmaWarpSpecializedILi13ELi2ELi4ENS5_IJNS4_1CILi4EEENSA_ILi1EEESC_EEEEENS5_IJNSA_ILi128EEESF_SF_EEEaNS5_IJlSC_lEEEaSH_NS4_8TiledMMAINS4_8MMA_AtomIJNS4_21SM100_MMA_S8_2x1SM_SSIaaiLi128ELi128ELNS4_4UMMA5MajorE0ELSM_0ELNSL_8SaturateE0EEEEEENS4_6LayoutINS5_IJSC_SC_SC_EEENS5_IJNSA_ILi0EEESS_SS_EEEEENS5_IJNS4_10UnderscoreESV_SV_EEEEENS4_18SM100_TMA_2SM_LOADENS4_14ComposedLayoutINS4_7SwizzleILi3ELi4ELi3EEENS4_18smem_ptr_flag_bitsILi8EEENSQ_INS5_IJNSA_ILi8EEESF_EEENS5_IJSF_SC_EEEEEEEvNS4_8identityENS4_28SM100_TMA_2SM_LOAD_MULTICASTES18_vS19_EENS_8epilogue10collective18CollectiveEpilogueINS1C_23Sm100TmaWarpSpecializedILi2ELi2ELi32ELb0ELb0EEEJNS5_IJNSA_ILi64EEESF_SF_EEENS5_IJNSQ_IS1H_SC_EENSQ_INS5_IJNSA_ILi32EEENSA_ILi2EEEEEENS5_IJSC_S1H_EEEEEEEEaSH_aSH_NS1C_6fusion15FusionCallbacksIS1G_NS1Q_17LinearCombinationIaiaiLNS_15FloatRoundStyleE2EEES1I_S1P_JEEENS4_5SM1004TMEM4LOAD26SM100_TMEM_LOAD_32dp32b32xENS4_13SM90_TMA_LOADENSZ_INS10_ILi1ELi4ELi3EEES13_NSQ_INS5_IJS14_S1K_EEENS5_IJS1K_SC_EEEEEEENS4_39AutoVectorizingCopyWithAssumedAlignmentILi128EEENS4_14SM90_TMA_STOREES25_S27_S27_EEEvvEEEEvNT_6ParamsE --------------------------
	.section	.nv.constant0._ZN7cutlass13device_kernelINS_4gemm6kernel13GemmUniversalIN4cute5tupleIJiiiiEEENS1_10collective13CollectiveMmaINS1_35MainloopSm100TmaUmmaWarpSpecializedILi13ELi2ELi4ENS5_IJNS4_1CILi4EEENSA_ILi1EEESC_EEEEENS5_IJNSA_ILi128EEESF_SF_EEEaNS5_IJlSC_lEEEaSH_NS4_8TiledMMAINS4_8MMA_AtomIJNS4_21SM100_MMA_S8_2x1SM_SSIaaiLi128ELi128ELNS4_4UMMA5MajorE0ELSM_0ELNSL_8SaturateE0EEEEEENS4_6LayoutINS5_IJSC_SC_SC_EEENS5_IJNSA_ILi0EEESS_SS_EEEEENS5_IJNS4_10UnderscoreESV_SV_EEEEENS4_18SM100_TMA_2SM_LOADENS4_14ComposedLayoutINS4_7SwizzleILi3ELi4ELi3EEENS4_18smem_ptr_flag_bitsILi8EEENSQ_INS5_IJNSA_ILi8EEESF_EEENS5_IJSF_SC_EEEEEEEvNS4_8identityENS4_28SM100_TMA_2SM_LOAD_MULTICASTES18_vS19_EENS_8epilogue10collective18CollectiveEpilogueINS1C_23Sm100TmaWarpSpecializedILi2ELi2ELi32ELb0ELb0EEEJNS5_IJNSA_ILi64EEESF_SF_EEENS5_IJNSQ_IS1H_SC_EENSQ_INS5_IJNSA_ILi32EEENSA_ILi2EEEEEENS5_IJSC_S1H_EEEEEEEEaSH_aSH_NS1C_6fusion15FusionCallbacksIS1G_NS1Q_17LinearCombinationIaiaiLNS_15FloatRoundStyleE2EEES1I_S1P_JEEENS4_5SM1004TMEM4LOAD26SM100_TMEM_LOAD_32dp32b32xENS4_13SM90_TMA_LOADENSZ_INS10_ILi1ELi4ELi3EEES13_NSQ_INS5_IJS14_S1K_EEENS5_IJS1K_SC_EEEEEEENS4_39AutoVectorizingCopyWithAssumedAlignmentILi128EEENS4_14SM90_TMA_STOREES25_S27_S27_EEEvvEEEEvNT_6ParamsE,"a",@progbits
	.sectionflags	@""
	.align	4
.nv.constant0._ZN7cutlass13device_kernelINS_4gemm6kernel13GemmUniversalIN4cute5tupleIJiiiiEEENS1_10collective13CollectiveMmaINS1_35MainloopSm100TmaUmmaWarpSpecializedILi13ELi2ELi4ENS5_IJNS4_1CILi4EEENSA_ILi1EEESC_EEEEENS5_IJNSA_ILi128EEESF_SF_EEEaNS5_IJlSC_lEEEaSH_NS4_8TiledMMAINS4_8MMA_AtomIJNS4_21SM100_MMA_S8_2x1SM_SSIaaiLi128ELi128ELNS4_4UMMA5MajorE0ELSM_0ELNSL_8SaturateE0EEEEEENS4_6LayoutINS5_IJSC_SC_SC_EEENS5_IJNSA_ILi0EEESS_SS_EEEEENS5_IJNS4_10UnderscoreESV_SV_EEEEENS4_18SM100_TMA_2SM_LOADENS4_14ComposedLayoutINS4_7SwizzleILi3ELi4ELi3EEENS4_18smem_ptr_flag_bitsILi8EEENSQ_INS5_IJNSA_ILi8EEESF_EEENS5_IJSF_SC_EEEEEEEvNS4_8identityENS4_28SM100_TMA_2SM_LOAD_MULTICASTES18_vS19_EENS_8epilogue10collective18CollectiveEpilogueINS1C_23Sm100TmaWarpSpecializedILi2ELi2ELi32ELb0ELb0EEEJNS5_IJNSA_ILi64EEESF_SF_EEENS5_IJNSQ_IS1H_SC_EENSQ_INS5_IJNSA_ILi32EEENSA_ILi2EEEEEENS5_IJSC_S1H_EEEEEEEEaSH_aSH_NS1C_6fusion15FusionCallbacksIS1G_NS1Q_17LinearCombinationIaiaiLNS_15FloatRoundStyleE2EEES1I_S1P_JEEENS4_5SM1004TMEM4LOAD26SM100_TMEM_LOAD_32dp32b32xENS4_13SM90_TMA_LOADENSZ_INS10_ILi1ELi4ELi3EEES13_NSQ_INS5_IJS14_S1K_EEENS5_IJS1K_SC_EEEEEEENS4_39AutoVectorizingCopyWithAssumedAlignmentILi128EEENS4_14SM90_TMA_STOREES25_S27_S27_EEEvvEEEEvNT_6ParamsE:
	.zero		2944


//--------------------- SYMBOLS --------------------------

	.type		.nv.reservedSmem.offset0,@object
	.size		.nv.reservedSmem.offset0,0x4
	.type		.nv.reservedSmem.cap,@object
	.size		.nv.reservedSmem.cap,0x4
	.type		__assertfail,@function
